//
// Generated by NVIDIA NVVM Compiler
//
// Compiler Build ID: CL-36424714
// Cuda compilation tools, release 13.0, V13.0.88
// Based on NVVM 20.0.0
//

.version 9.0
.target sm_100
.address_size 64

	// .globl	_Z12setup_kernelP17curandStateXORWOWm
.global .align 4 .b8 precalc_xorwow_matrix[102400];
.global .align 4 .b8 precalc_xorwow_offset_matrix[102400];
.global .align 4 .b8 mrg32k3aM1[2304];
.global .align 4 .b8 mrg32k3aM2[2304];
.global .align 4 .b8 mrg32k3aM1SubSeq[2016];
.global .align 4 .b8 mrg32k3aM2SubSeq[2016];
.global .align 4 .b8 mrg32k3aM1Seq[2304];
.global .align 4 .b8 mrg32k3aM2Seq[2304];
.const .align 8 .b8 __cr_lgamma_table[72];

.visible .entry _Z12setup_kernelP17curandStateXORWOWm(
	.param .u64 .ptr .align 1 _Z12setup_kernelP17curandStateXORWOWm_param_0,
	.param .u64 _Z12setup_kernelP17curandStateXORWOWm_param_1
)
{
	.reg .pred 	%p<24>;
	.reg .b32 	%r<413>;
	.reg .b64 	%rd<19>;

	ld.param.u64 	%rd8, [_Z12setup_kernelP17curandStateXORWOWm_param_0];
	ld.param.u64 	%rd9, [_Z12setup_kernelP17curandStateXORWOWm_param_1];
	cvta.to.global.u64 	%rd10, %rd8;
	mov.u32 	%r182, %ctaid.x;
	mov.u32 	%r183, %ntid.x;
	mov.u32 	%r184, %tid.x;
	mad.lo.s32 	%r185, %r182, %r183, %r184;
	cvt.s64.s32 	%rd18, %r185;
	mul.wide.s32 	%rd11, %r185, 48;
	add.s64 	%rd2, %rd10, %rd11;
	cvt.u32.u64 	%r186, %rd9;
	xor.b32  	%r187, %r186, -1429050551;
	mul.lo.s32 	%r188, %r187, 1099087573;
	{ .reg .b32 tmp; mov.b64 {tmp, %r189}, %rd9; }
	xor.b32  	%r190, %r189, -136515619;
	mul.lo.s32 	%r191, %r190, -1703105765;
	add.s32 	%r192, %r188, %r191;
	add.s32 	%r193, %r192, 6615241;
	add.s32 	%r194, %r188, 123456789;
	st.global.v2.u32 	[%rd2], {%r193, %r194};
	xor.b32  	%r195, %r188, 362436069;
	add.s32 	%r196, %r191, 521288629;
	st.global.v2.u32 	[%rd2+8], {%r195, %r196};
	xor.b32  	%r197, %r191, 88675123;
	add.s32 	%r198, %r188, 5783321;
	st.global.v2.u32 	[%rd2+16], {%r197, %r198};
	setp.eq.s32 	%p1, %r185, 0;
	@%p1 bra 	$L__BB0_42;
	mov.b32 	%r319, 0;
$L__BB0_2:
	and.b64  	%rd4, %rd18, 3;
	setp.eq.s64 	%p2, %rd4, 0;
	@%p2 bra 	$L__BB0_41;
	mul.wide.u32 	%rd12, %r319, 3200;
	mov.u64 	%rd13, precalc_xorwow_matrix;
	add.s64 	%rd5, %rd13, %rd12;
	cvt.u32.u64 	%r2, %rd4;
	mov.b32 	%r320, 0;
$L__BB0_4:
	mov.b32 	%r333, 0;
	mov.u32 	%r334, %r333;
	mov.u32 	%r335, %r333;
	mov.u32 	%r336, %r333;
	mov.u32 	%r337, %r333;
	mov.u32 	%r326, %r333;
$L__BB0_5:
	mul.wide.u32 	%rd14, %r326, 4;
	add.s64 	%rd15, %rd2, %rd14;
	ld.global.u32 	%r10, [%rd15+4];
	shl.b32 	%r11, %r326, 5;
	mov.b32 	%r332, 0;
$L__BB0_6:
	.pragma "nounroll";
	shr.u32 	%r203, %r10, %r332;
	and.b32  	%r204, %r203, 1;
	setp.eq.b32 	%p3, %r204, 1;
	not.pred 	%p4, %p3;
	add.s32 	%r205, %r11, %r332;
	mul.lo.s32 	%r206, %r205, 5;
	mul.wide.u32 	%rd16, %r206, 4;
	add.s64 	%rd6, %rd5, %rd16;
	@%p4 bra 	$L__BB0_8;
	ld.global.u32 	%r207, [%rd6];
	xor.b32  	%r337, %r337, %r207;
	ld.global.u32 	%r208, [%rd6+4];
	xor.b32  	%r336, %r336, %r208;
	ld.global.u32 	%r209, [%rd6+8];
	xor.b32  	%r335, %r335, %r209;
	ld.global.u32 	%r210, [%rd6+12];
	xor.b32  	%r334, %r334, %r210;
	ld.global.u32 	%r211, [%rd6+16];
	xor.b32  	%r333, %r333, %r211;
$L__BB0_8:
	and.b32  	%r213, %r203, 2;
	setp.eq.s32 	%p5, %r213, 0;
	@%p5 bra 	$L__BB0_10;
	ld.global.u32 	%r214, [%rd6+20];
	xor.b32  	%r337, %r337, %r214;
	ld.global.u32 	%r215, [%rd6+24];
	xor.b32  	%r336, %r336, %r215;
	ld.global.u32 	%r216, [%rd6+28];
	xor.b32  	%r335, %r335, %r216;
	ld.global.u32 	%r217, [%rd6+32];
	xor.b32  	%r334, %r334, %r217;
	ld.global.u32 	%r218, [%rd6+36];
	xor.b32  	%r333, %r333, %r218;
$L__BB0_10:
	and.b32  	%r220, %r203, 4;
	setp.eq.s32 	%p6, %r220, 0;
	@%p6 bra 	$L__BB0_12;
	ld.global.u32 	%r221, [%rd6+40];
	xor.b32  	%r337, %r337, %r221;
	ld.global.u32 	%r222, [%rd6+44];
	xor.b32  	%r336, %r336, %r222;
	ld.global.u32 	%r223, [%rd6+48];
	xor.b32  	%r335, %r335, %r223;
	ld.global.u32 	%r224, [%rd6+52];
	xor.b32  	%r334, %r334, %r224;
	ld.global.u32 	%r225, [%rd6+56];
	xor.b32  	%r333, %r333, %r225;
$L__BB0_12:
	and.b32  	%r227, %r203, 8;
	setp.eq.s32 	%p7, %r227, 0;
	@%p7 bra 	$L__BB0_14;
	ld.global.u32 	%r228, [%rd6+60];
	xor.b32  	%r337, %r337, %r228;
	ld.global.u32 	%r229, [%rd6+64];
	xor.b32  	%r336, %r336, %r229;
	ld.global.u32 	%r230, [%rd6+68];
	xor.b32  	%r335, %r335, %r230;
	ld.global.u32 	%r231, [%rd6+72];
	xor.b32  	%r334, %r334, %r231;
	ld.global.u32 	%r232, [%rd6+76];
	xor.b32  	%r333, %r333, %r232;
$L__BB0_14:
	and.b32  	%r234, %r203, 16;
	setp.eq.s32 	%p8, %r234, 0;
	@%p8 bra 	$L__BB0_16;
	ld.global.u32 	%r235, [%rd6+80];
	xor.b32  	%r337, %r337, %r235;
	ld.global.u32 	%r236, [%rd6+84];
	xor.b32  	%r336, %r336, %r236;
	ld.global.u32 	%r237, [%rd6+88];
	xor.b32  	%r335, %r335, %r237;
	ld.global.u32 	%r238, [%rd6+92];
	xor.b32  	%r334, %r334, %r238;
	ld.global.u32 	%r239, [%rd6+96];
	xor.b32  	%r333, %r333, %r239;
$L__BB0_16:
	and.b32  	%r241, %r203, 32;
	setp.eq.s32 	%p9, %r241, 0;
	@%p9 bra 	$L__BB0_18;
	ld.global.u32 	%r242, [%rd6+100];
	xor.b32  	%r337, %r337, %r242;
	ld.global.u32 	%r243, [%rd6+104];
	xor.b32  	%r336, %r336, %r243;
	ld.global.u32 	%r244, [%rd6+108];
	xor.b32  	%r335, %r335, %r244;
	ld.global.u32 	%r245, [%rd6+112];
	xor.b32  	%r334, %r334, %r245;
	ld.global.u32 	%r246, [%rd6+116];
	xor.b32  	%r333, %r333, %r246;
$L__BB0_18:
	and.b32  	%r248, %r203, 64;
	setp.eq.s32 	%p10, %r248, 0;
	@%p10 bra 	$L__BB0_20;
	ld.global.u32 	%r249, [%rd6+120];
	xor.b32  	%r337, %r337, %r249;
	ld.global.u32 	%r250, [%rd6+124];
	xor.b32  	%r336, %r336, %r250;
	ld.global.u32 	%r251, [%rd6+128];
	xor.b32  	%r335, %r335, %r251;
	ld.global.u32 	%r252, [%rd6+132];
	xor.b32  	%r334, %r334, %r252;
	ld.global.u32 	%r253, [%rd6+136];
	xor.b32  	%r333, %r333, %r253;
$L__BB0_20:
	and.b32  	%r255, %r203, 128;
	setp.eq.s32 	%p11, %r255, 0;
	@%p11 bra 	$L__BB0_22;
	ld.global.u32 	%r256, [%rd6+140];
	xor.b32  	%r337, %r337, %r256;
	ld.global.u32 	%r257, [%rd6+144];
	xor.b32  	%r336, %r336, %r257;
	ld.global.u32 	%r258, [%rd6+148];
	xor.b32  	%r335, %r335, %r258;
	ld.global.u32 	%r259, [%rd6+152];
	xor.b32  	%r334, %r334, %r259;
	ld.global.u32 	%r260, [%rd6+156];
	xor.b32  	%r333, %r333, %r260;
$L__BB0_22:
	and.b32  	%r262, %r203, 256;
	setp.eq.s32 	%p12, %r262, 0;
	@%p12 bra 	$L__BB0_24;
	ld.global.u32 	%r263, [%rd6+160];
	xor.b32  	%r337, %r337, %r263;
	ld.global.u32 	%r264, [%rd6+164];
	xor.b32  	%r336, %r336, %r264;
	ld.global.u32 	%r265, [%rd6+168];
	xor.b32  	%r335, %r335, %r265;
	ld.global.u32 	%r266, [%rd6+172];
	xor.b32  	%r334, %r334, %r266;
	ld.global.u32 	%r267, [%rd6+176];
	xor.b32  	%r333, %r333, %r267;
$L__BB0_24:
	and.b32  	%r269, %r203, 512;
	setp.eq.s32 	%p13, %r269, 0;
	@%p13 bra 	$L__BB0_26;
	ld.global.u32 	%r270, [%rd6+180];
	xor.b32  	%r337, %r337, %r270;
	ld.global.u32 	%r271, [%rd6+184];
	xor.b32  	%r336, %r336, %r271;
	ld.global.u32 	%r272, [%rd6+188];
	xor.b32  	%r335, %r335, %r272;
	ld.global.u32 	%r273, [%rd6+192];
	xor.b32  	%r334, %r334, %r273;
	ld.global.u32 	%r274, [%rd6+196];
	xor.b32  	%r333, %r333, %r274;
$L__BB0_26:
	and.b32  	%r276, %r203, 1024;
	setp.eq.s32 	%p14, %r276, 0;
	@%p14 bra 	$L__BB0_28;
	ld.global.u32 	%r277, [%rd6+200];
	xor.b32  	%r337, %r337, %r277;
	ld.global.u32 	%r278, [%rd6+204];
	xor.b32  	%r336, %r336, %r278;
	ld.global.u32 	%r279, [%rd6+208];
	xor.b32  	%r335, %r335, %r279;
	ld.global.u32 	%r280, [%rd6+212];
	xor.b32  	%r334, %r334, %r280;
	ld.global.u32 	%r281, [%rd6+216];
	xor.b32  	%r333, %r333, %r281;
$L__BB0_28:
	and.b32  	%r283, %r203, 2048;
	setp.eq.s32 	%p15, %r283, 0;
	@%p15 bra 	$L__BB0_30;
	ld.global.u32 	%r284, [%rd6+220];
	xor.b32  	%r337, %r337, %r284;
	ld.global.u32 	%r285, [%rd6+224];
	xor.b32  	%r336, %r336, %r285;
	ld.global.u32 	%r286, [%rd6+228];
	xor.b32  	%r335, %r335, %r286;
	ld.global.u32 	%r287, [%rd6+232];
	xor.b32  	%r334, %r334, %r287;
	ld.global.u32 	%r288, [%rd6+236];
	xor.b32  	%r333, %r333, %r288;
$L__BB0_30:
	and.b32  	%r290, %r203, 4096;
	setp.eq.s32 	%p16, %r290, 0;
	@%p16 bra 	$L__BB0_32;
	ld.global.u32 	%r291, [%rd6+240];
	xor.b32  	%r337, %r337, %r291;
	ld.global.u32 	%r292, [%rd6+244];
	xor.b32  	%r336, %r336, %r292;
	ld.global.u32 	%r293, [%rd6+248];
	xor.b32  	%r335, %r335, %r293;
	ld.global.u32 	%r294, [%rd6+252];
	xor.b32  	%r334, %r334, %r294;
	ld.global.u32 	%r295, [%rd6+256];
	xor.b32  	%r333, %r333, %r295;
$L__BB0_32:
	and.b32  	%r297, %r203, 8192;
	setp.eq.s32 	%p17, %r297, 0;
	@%p17 bra 	$L__BB0_34;
	ld.global.u32 	%r298, [%rd6+260];
	xor.b32  	%r337, %r337, %r298;
	ld.global.u32 	%r299, [%rd6+264];
	xor.b32  	%r336, %r336, %r299;
	ld.global.u32 	%r300, [%rd6+268];
	xor.b32  	%r335, %r335, %r300;
	ld.global.u32 	%r301, [%rd6+272];
	xor.b32  	%r334, %r334, %r301;
	ld.global.u32 	%r302, [%rd6+276];
	xor.b32  	%r333, %r333, %r302;
$L__BB0_34:
	and.b32  	%r304, %r203, 16384;
	setp.eq.s32 	%p18, %r304, 0;
	@%p18 bra 	$L__BB0_36;
	ld.global.u32 	%r305, [%rd6+280];
	xor.b32  	%r337, %r337, %r305;
	ld.global.u32 	%r306, [%rd6+284];
	xor.b32  	%r336, %r336, %r306;
	ld.global.u32 	%r307, [%rd6+288];
	xor.b32  	%r335, %r335, %r307;
	ld.global.u32 	%r308, [%rd6+292];
	xor.b32  	%r334, %r334, %r308;
	ld.global.u32 	%r309, [%rd6+296];
	xor.b32  	%r333, %r333, %r309;
$L__BB0_36:
	and.b32  	%r311, %r203, 32768;
	setp.eq.s32 	%p19, %r311, 0;
	@%p19 bra 	$L__BB0_38;
	ld.global.u32 	%r312, [%rd6+300];
	xor.b32  	%r337, %r337, %r312;
	ld.global.u32 	%r313, [%rd6+304];
	xor.b32  	%r336, %r336, %r313;
	ld.global.u32 	%r314, [%rd6+308];
	xor.b32  	%r335, %r335, %r314;
	ld.global.u32 	%r315, [%rd6+312];
	xor.b32  	%r334, %r334, %r315;
	ld.global.u32 	%r316, [%rd6+316];
	xor.b32  	%r333, %r333, %r316;
$L__BB0_38:
	add.s32 	%r332, %r332, 16;
	setp.ne.s32 	%p20, %r332, 32;
	@%p20 bra 	$L__BB0_6;
	mad.lo.s32 	%r317, %r326, -31, %r11;
	add.s32 	%r326, %r317, 1;
	setp.ne.s32 	%p21, %r326, 5;
	@%p21 bra 	$L__BB0_5;
	st.global.u32 	[%rd2+4], %r337;
	st.global.u32 	[%rd2+8], %r336;
	st.global.u32 	[%rd2+12], %r335;
	st.global.u32 	[%rd2+16], %r334;
	st.global.u32 	[%rd2+20], %r333;
	add.s32 	%r320, %r320, 1;
	setp.lt.u32 	%p22, %r320, %r2;
	@%p22 bra 	$L__BB0_4;
$L__BB0_41:
	shr.u64 	%rd7, %rd18, 2;
	add.s32 	%r319, %r319, 1;
	setp.gt.u64 	%p23, %rd18, 3;
	mov.u64 	%rd18, %rd7;
	@%p23 bra 	$L__BB0_2;
$L__BB0_42:
	mov.b32 	%r318, 0;
	st.global.v2.u32 	[%rd2+24], {%r318, %r318};
	st.global.u32 	[%rd2+32], %r318;
	mov.b64 	%rd17, 0;
	st.global.u64 	[%rd2+40], %rd17;
	ret;

}
	// .globl	_Z8generateP17curandStateXORWOWPf
.visible .entry _Z8generateP17curandStateXORWOWPf(
	.param .u64 .ptr .align 1 _Z8generateP17curandStateXORWOWPf_param_0,
	.param .u64 .ptr .align 1 _Z8generateP17curandStateXORWOWPf_param_1
)
{
	.reg .pred 	%p<11>;
	.reg .b32 	%r<128>;
	.reg .b32 	%f<2>;
	.reg .b64 	%rd<20>;
	.reg .b64 	%fd<99>;

	ld.param.u64 	%rd3, [_Z8generateP17curandStateXORWOWPf_param_0];
	ld.param.u64 	%rd2, [_Z8generateP17curandStateXORWOWPf_param_1];
	cvta.to.global.u64 	%rd4, %rd3;
	mov.u32 	%r35, %ctaid.x;
	mov.u32 	%r36, %ntid.x;
	mov.u32 	%r37, %tid.x;
	mad.lo.s32 	%r1, %r35, %r36, %r37;
	mul.wide.s32 	%rd5, %r1, 48;
	add.s64 	%rd1, %rd4, %rd5;
	ld.global.v2.u32 	{%r127, %r3}, [%rd1];
	ld.global.v2.u32 	{%r4, %r5}, [%rd1+8];
	ld.global.v2.u32 	{%r6, %r126}, [%rd1+16];
	ld.global.v2.u32 	{%r8, %r9}, [%rd1+24];
	ld.global.f32 	%f1, [%rd1+32];
	setp.eq.s32 	%p1, %r9, 1;
	@%p1 bra 	$L__BB1_11;
	shr.u32 	%r39, %r3, 2;
	xor.b32  	%r40, %r39, %r3;
	shl.b32 	%r41, %r126, 4;
	shl.b32 	%r42, %r40, 1;
	xor.b32  	%r43, %r41, %r42;
	xor.b32  	%r44, %r43, %r126;
	xor.b32  	%r125, %r44, %r40;
	add.s32 	%r45, %r127, %r125;
	add.s32 	%r46, %r45, 362437;
	shr.u32 	%r47, %r4, 2;
	xor.b32  	%r48, %r47, %r4;
	shl.b32 	%r49, %r125, 4;
	shl.b32 	%r50, %r48, 1;
	xor.b32  	%r51, %r50, %r49;
	xor.b32  	%r52, %r51, %r48;
	xor.b32  	%r124, %r52, %r125;
	add.s32 	%r53, %r127, %r124;
	add.s32 	%r54, %r53, 724874;
	shr.u32 	%r55, %r5, 2;
	xor.b32  	%r56, %r55, %r5;
	shl.b32 	%r57, %r124, 4;
	shl.b32 	%r58, %r56, 1;
	xor.b32  	%r59, %r58, %r57;
	xor.b32  	%r60, %r59, %r56;
	xor.b32  	%r123, %r60, %r124;
	add.s32 	%r61, %r127, %r123;
	add.s32 	%r62, %r61, 1087311;
	shr.u32 	%r63, %r6, 2;
	xor.b32  	%r64, %r63, %r6;
	shl.b32 	%r65, %r123, 4;
	shl.b32 	%r66, %r64, 1;
	xor.b32  	%r67, %r66, %r65;
	xor.b32  	%r68, %r67, %r64;
	xor.b32  	%r122, %r68, %r123;
	add.s32 	%r127, %r127, 1449748;
	add.s32 	%r69, %r122, %r127;
	cvt.u64.u32 	%rd6, %r46;
	mul.wide.u32 	%rd7, %r54, 2097152;
	xor.b64  	%rd8, %rd7, %rd6;
	cvt.rn.f64.u64 	%fd24, %rd8;
	fma.rn.f64 	%fd92, %fd24, 0d3CA0000000000000, 0d3C90000000000000;
	cvt.u64.u32 	%rd9, %r62;
	mul.wide.u32 	%rd10, %r69, 2097152;
	xor.b64  	%rd11, %rd10, %rd9;
	cvt.rn.f64.u64 	%fd25, %rd11;
	fma.rn.f64 	%fd2, %fd25, 0d3CB0000000000000, 0d3CA0000000000000;
	{
	.reg .b32 %temp; 
	mov.b64 	{%temp, %r117}, %fd92;
	}
	{
	.reg .b32 %temp; 
	mov.b64 	{%r118, %temp}, %fd92;
	}
	setp.gt.s32 	%p2, %r117, 1048575;
	mov.b32 	%r119, -1023;
	@%p2 bra 	$L__BB1_3;
	mul.f64 	%fd92, %fd92, 0d4350000000000000;
	{
	.reg .b32 %temp; 
	mov.b64 	{%temp, %r117}, %fd92;
	}
	{
	.reg .b32 %temp; 
	mov.b64 	{%r118, %temp}, %fd92;
	}
	mov.b32 	%r119, -1077;
$L__BB1_3:
	add.s32 	%r71, %r117, -1;
	setp.gt.u32 	%p3, %r71, 2146435070;
	@%p3 bra 	$L__BB1_7;
	shr.u32 	%r74, %r117, 20;
	add.s32 	%r120, %r119, %r74;
	and.b32  	%r75, %r117, 1048575;
	or.b32  	%r76, %r75, 1072693248;
	mov.b64 	%fd93, {%r118, %r76};
	setp.lt.u32 	%p5, %r76, 1073127583;
	@%p5 bra 	$L__BB1_6;
	{
	.reg .b32 %temp; 
	mov.b64 	{%r77, %temp}, %fd93;
	}
	{
	.reg .b32 %temp; 
	mov.b64 	{%temp, %r78}, %fd93;
	}
	add.s32 	%r79, %r78, -1048576;
	mov.b64 	%fd93, {%r77, %r79};
	add.s32 	%r120, %r120, 1;
$L__BB1_6:
	add.f64 	%fd27, %fd93, 0dBFF0000000000000;
	add.f64 	%fd28, %fd93, 0d3FF0000000000000;
	rcp.approx.ftz.f64 	%fd29, %fd28;
	neg.f64 	%fd30, %fd28;
	fma.rn.f64 	%fd31, %fd30, %fd29, 0d3FF0000000000000;
	fma.rn.f64 	%fd32, %fd31, %fd31, %fd31;
	fma.rn.f64 	%fd33, %fd32, %fd29, %fd29;
	mul.f64 	%fd34, %fd27, %fd33;
	fma.rn.f64 	%fd35, %fd27, %fd33, %fd34;
	mul.f64 	%fd36, %fd35, %fd35;
	fma.rn.f64 	%fd37, %fd36, 0d3EB1380B3AE80F1E, 0d3ED0EE258B7A8B04;
	fma.rn.f64 	%fd38, %fd37, %fd36, 0d3EF3B2669F02676F;
	fma.rn.f64 	%fd39, %fd38, %fd36, 0d3F1745CBA9AB0956;
	fma.rn.f64 	%fd40, %fd39, %fd36, 0d3F3C71C72D1B5154;
	fma.rn.f64 	%fd41, %fd40, %fd36, 0d3F624924923BE72D;
	fma.rn.f64 	%fd42, %fd41, %fd36, 0d3F8999999999A3C4;
	fma.rn.f64 	%fd43, %fd42, %fd36, 0d3FB5555555555554;
	sub.f64 	%fd44, %fd27, %fd35;
	add.f64 	%fd45, %fd44, %fd44;
	neg.f64 	%fd46, %fd35;
	fma.rn.f64 	%fd47, %fd46, %fd27, %fd45;
	mul.f64 	%fd48, %fd33, %fd47;
	mul.f64 	%fd49, %fd36, %fd43;
	fma.rn.f64 	%fd50, %fd49, %fd35, %fd48;
	xor.b32  	%r80, %r120, -2147483648;
	mov.b32 	%r81, 1127219200;
	mov.b64 	%fd51, {%r80, %r81};
	mov.b32 	%r82, -2147483648;
	mov.b64 	%fd52, {%r82, %r81};
	sub.f64 	%fd53, %fd51, %fd52;
	fma.rn.f64 	%fd54, %fd53, 0d3FE62E42FEFA39EF, %fd35;
	fma.rn.f64 	%fd55, %fd53, 0dBFE62E42FEFA39EF, %fd54;
	sub.f64 	%fd56, %fd55, %fd35;
	sub.f64 	%fd57, %fd50, %fd56;
	fma.rn.f64 	%fd58, %fd53, 0d3C7ABC9E3B39803F, %fd57;
	add.f64 	%fd94, %fd54, %fd58;
	bra.uni 	$L__BB1_8;
$L__BB1_7:
	fma.rn.f64 	%fd26, %fd92, 0d7FF0000000000000, 0d7FF0000000000000;
	{
	.reg .b32 %temp; 
	mov.b64 	{%temp, %r72}, %fd92;
	}
	and.b32  	%r73, %r72, 2147483647;
	setp.eq.s32 	%p4, %r73, 0;
	selp.f64 	%fd94, 0dFFF0000000000000, %fd26, %p4;
$L__BB1_8:
	mul.f64 	%fd11, %fd94, 0dC000000000000000;
	{
	.reg .b32 %temp; 
	mov.b64 	{%temp, %r83}, %fd2;
	}
	shl.b32 	%r84, %r83, 1;
	setp.gt.u32 	%p6, %r84, -2038431744;
	mov.f64 	%fd59, 0d0000000000000000;
	mul.rn.f64 	%fd60, %fd2, %fd59;
	selp.f64 	%fd12, %fd60, %fd2, %p6;
	{
	.reg .b32 %temp; 
	mov.b64 	{%r85, %temp}, %fd12;
	}
	{
	.reg .b32 %temp; 
	mov.b64 	{%temp, %r86}, %fd12;
	}
	add.s32 	%r87, %r86, 1048576;
	mov.b64 	%fd61, {%r85, %r87};
	cvt.rni.f64.f64 	%fd62, %fd61;
	cvt.rzi.s64.f64 	%rd12, %fd62;
	cvt.u32.u64 	%r88, %rd12;
	fma.rn.f64 	%fd63, %fd62, 0dBFE0000000000000, %fd12;
	mul.f64 	%fd64, %fd63, 0d3CA1A62633145C07;
	fma.rn.f64 	%fd65, %fd63, 0d400921FB54442D18, %fd64;
	mul.rn.f64 	%fd66, %fd65, %fd65;
	fma.rn.f64 	%fd67, %fd66, 0dBDA8FF8320FD8164, 0d3E21EEA7C1EF8528;
	fma.rn.f64 	%fd68, %fd67, %fd66, 0dBE927E4F8E06E6D9;
	fma.rn.f64 	%fd69, %fd68, %fd66, 0d3EFA01A019DDBCE9;
	fma.rn.f64 	%fd70, %fd69, %fd66, 0dBF56C16C16C15D47;
	fma.rn.f64 	%fd71, %fd70, %fd66, 0d3FA5555555555551;
	fma.rn.f64 	%fd72, %fd71, %fd66, 0dBFE0000000000000;
	fma.rn.f64 	%fd73, %fd72, %fd66, 0d3FF0000000000000;
	fma.rn.f64 	%fd74, %fd66, 0d3DE5DB65F9785EBA, 0dBE5AE5F12CB0D246;
	fma.rn.f64 	%fd75, %fd74, %fd66, 0d3EC71DE369ACE392;
	fma.rn.f64 	%fd76, %fd75, %fd66, 0dBF2A01A019DB62A1;
	fma.rn.f64 	%fd77, %fd76, %fd66, 0d3F81111111110818;
	fma.rn.f64 	%fd78, %fd77, %fd66, 0dBFC5555555555554;
	fma.rn.f64 	%fd79, %fd78, %fd66, 0d0000000000000000;
	fma.rn.f64 	%fd80, %fd79, %fd65, %fd65;
	and.b64  	%rd13, %rd12, 1;
	setp.eq.b64 	%p7, %rd13, 1;
	{
	.reg .b32 %temp; 
	mov.b64 	{%temp, %r89}, %fd80;
	}
	{
	.reg .b32 %temp; 
	mov.b64 	{%r90, %temp}, %fd80;
	}
	xor.b32  	%r91, %r89, -2147483648;
	mov.b64 	%fd81, {%r90, %r91};
	selp.f64 	%fd95, %fd73, %fd80, %p7;
	selp.f64 	%fd96, %fd81, %fd73, %p7;
	and.b32  	%r92, %r88, 2;
	setp.eq.s32 	%p8, %r92, 0;
	@%p8 bra 	$L__BB1_10;
	{
	.reg .b32 %temp; 
	mov.b64 	{%temp, %r93}, %fd95;
	}
	{
	.reg .b32 %temp; 
	mov.b64 	{%r94, %temp}, %fd95;
	}
	xor.b32  	%r95, %r93, -2147483648;
	mov.b64 	%fd95, {%r94, %r95};
	{
	.reg .b32 %temp; 
	mov.b64 	{%temp, %r96}, %fd96;
	}
	{
	.reg .b32 %temp; 
	mov.b64 	{%r97, %temp}, %fd96;
	}
	xor.b32  	%r98, %r96, -2147483648;
	mov.b64 	%fd96, {%r97, %r98};
$L__BB1_10:
	sqrt.rn.f64 	%fd82, %fd11;
	mov.f64 	%fd83, 0d0000000000000000;
	add.rn.f64 	%fd84, %fd96, %fd83;
	cvt.rzi.f64.f64 	%fd85, %fd12;
	setp.eq.f64 	%p9, %fd12, %fd85;
	mul.rn.f64 	%fd86, %fd12, %fd83;
	selp.f64 	%fd87, %fd86, %fd95, %p9;
	mul.f64 	%fd98, %fd82, %fd87;
	mul.f64 	%fd97, %fd82, %fd84;
	mov.b32 	%r121, 1;
	bra.uni 	$L__BB1_12;
$L__BB1_11:
	ld.global.f64 	%fd97, [%rd1+40];
	mov.b32 	%r121, 0;
	mov.u32 	%r122, %r126;
	mov.u32 	%r123, %r6;
	mov.u32 	%r124, %r5;
	mov.u32 	%r125, %r4;
	mov.u32 	%r126, %r3;
	mov.f64 	%fd98, %fd97;
$L__BB1_12:
	shr.u32 	%r101, %r126, 2;
	xor.b32  	%r102, %r101, %r126;
	shl.b32 	%r103, %r122, 4;
	shl.b32 	%r104, %r102, 1;
	xor.b32  	%r105, %r103, %r104;
	xor.b32  	%r106, %r105, %r122;
	xor.b32  	%r32, %r106, %r102;
	add.s32 	%r107, %r127, %r32;
	add.s32 	%r108, %r107, 362437;
	shr.u32 	%r109, %r125, 2;
	xor.b32  	%r110, %r109, %r125;
	shl.b32 	%r111, %r32, 4;
	shl.b32 	%r112, %r110, 1;
	xor.b32  	%r113, %r112, %r111;
	xor.b32  	%r114, %r113, %r110;
	xor.b32  	%r33, %r114, %r32;
	add.s32 	%r34, %r127, 724874;
	add.s32 	%r115, %r33, %r34;
	cvt.u64.u32 	%rd14, %r108;
	mul.wide.u32 	%rd15, %r115, 2097152;
	xor.b64  	%rd16, %rd15, %rd14;
	cvt.rn.f64.u64 	%fd88, %rd16;
	fma.rn.f64 	%fd89, %fd88, 0d3CA0000000000000, 0d3C90000000000000;
	mul.f64 	%fd90, %fd89, %fd89;
	fma.rn.f64 	%fd91, %fd98, %fd98, %fd90;
	setp.gtu.f64 	%p10, %fd91, 0d3FF0000000000000;
	@%p10 bra 	$L__BB1_14;
	cvta.to.global.u64 	%rd17, %rd2;
	mul.wide.s32 	%rd18, %r1, 4;
	add.s64 	%rd19, %rd17, %rd18;
	mov.b32 	%r116, 1065353216;
	st.global.u32 	[%rd19], %r116;
$L__BB1_14:
	st.global.v2.u32 	[%rd1], {%r34, %r124};
	st.global.v2.u32 	[%rd1+8], {%r123, %r122};
	st.global.v2.u32 	[%rd1+16], {%r32, %r33};
	st.global.v2.u32 	[%rd1+24], {%r8, %r121};
	st.global.f32 	[%rd1+32], %f1;
	st.global.f64 	[%rd1+40], %fd97;
	ret;

}


// ===== COMPILED SASS (sm_100) =====

	.target	sm_100

	.elftype	@"ET_EXEC"


//--------------------- .note.nv.tkinfo           --------------------------
	.section	.note.nv.tkinfo,"",@"SHT_NOTE"
	.sectionflags	@"SHF_NOTE_NV_TKINFO"
	.tkinfo
        /*0018*/ 	.word	0x00000002
        /*0030*/ 	.string	""
        /*0030*/ 	.string	"ptxas"
        /*0030*/ 	.string	"Cuda compilation tools, release 13.0, V13.0.88"
        /*0030*/ 	.string	"Build cuda_13.0.r13.0/compiler.36424714_0"
        /*0030*/ 	.string	"-arch sm_100 -m 64 "



//--------------------- .note.nv.cuinfo           --------------------------
	.section	.note.nv.cuinfo,"",@"SHT_NOTE"
	.sectionflags	@"SHF_NOTE_NV_CUINFO"
        /*0018*/ 	.short	0x0002
        /*001a*/ 	.short	0x0064
        /*001c*/ 	.short	0x0082
	.zero		2


//--------------------- .nv.info                  --------------------------
	.section	.nv.info,"",@"SHT_CUDA_INFO"
	.align	4


	//----- nvinfo : EIATTR_REGCOUNT
	.align		4
        /*0000*/ 	.byte	0x04, 0x2f
        /*0002*/ 	.short	(.L_10 - .L_9)
	.align		4
.L_9:
        /*0004*/ 	.word	index@(_Z12setup_kernelP17curandStateXORWOWm)
        /*0008*/ 	.word	0x0000001f


	//----- nvinfo : EIATTR_FRAME_SIZE
	.align		4
.L_10:
        /*000c*/ 	.byte	0x04, 0x11
        /*000e*/ 	.short	(.L_12 - .L_11)
	.align		4
.L_11:
        /*0010*/ 	.word	index@(_Z12setup_kernelP17curandStateXORWOWm)
        /*0014*/ 	.word	0x00000000


	//----- nvinfo : EIATTR_REGCOUNT
	.align		4
.L_12:
        /*0018*/ 	.byte	0x04, 0x2f
        /*001a*/ 	.short	(.L_14 - .L_13)
	.align		4
.L_13:
        /*001c*/ 	.word	index@(_Z8generateP17curandStateXORWOWPf)
        /*0020*/ 	.word	0x00000026


	//----- nvinfo : EIATTR_FRAME_SIZE
	.align		4
.L_14:
        /*0024*/ 	.byte	0x04, 0x11
        /*0026*/ 	.short	(.L_16 - .L_15)
	.align		4
.L_15:
        /*0028*/ 	.word	index@($__internal_0_$__cuda_sm20_dsqrt_rn_f64_mediumpath_v1)
        /*002c*/ 	.word	0x00000000


	//----- nvinfo : EIATTR_FRAME_SIZE
	.align		4
.L_16:
        /*0030*/ 	.byte	0x04, 0x11
        /*0032*/ 	.short	(.L_18 - .L_17)
	.align		4
.L_17:
        /*0034*/ 	.word	index@(_Z8generateP17curandStateXORWOWPf)
        /*0038*/ 	.word	0x00000000


	//----- nvinfo : EIATTR_MIN_STACK_SIZE
	.align		4
.L_18:
        /*003c*/ 	.byte	0x04, 0x12
        /*003e*/ 	.short	(.L_20 - .L_19)
	.align		4
.L_19:
        /*0040*/ 	.word	index@(_Z8generateP17curandStateXORWOWPf)
        /*0044*/ 	.word	0x00000000


	//----- nvinfo : EIATTR_MIN_STACK_SIZE
	.align		4
.L_20:
        /*0048*/ 	.byte	0x04, 0x12
        /*004a*/ 	.short	(.L_22 - .L_21)
	.align		4
.L_21:
        /*004c*/ 	.word	index@(_Z12setup_kernelP17curandStateXORWOWm)
        /*0050*/ 	.word	0x00000000
.L_22:


//--------------------- .nv.compat                --------------------------
	.section	.nv.compat,"",@"SHT_CUDA_COMPAT_INFO"
	.align	4
        /*0000*/ 	.byte	0x02, 0x09, 0x00, 0x00, 0x02, 0x02, 0x01, 0x00, 0x02, 0x05, 0x05, 0x00, 0x03, 0x07, 0x01, 0x01
        /*0010*/ 	.byte	0x02, 0x03, 0x00, 0x00, 0x02, 0x06, 0x01, 0x00, 0x04, 0x0b, 0x08, 0x00, 0x01, 0x00, 0x00, 0x00
        /*0020*/ 	.byte	0x00, 0x00, 0x00, 0x00


//--------------------- .nv.info._Z8generateP17curandStateXORWOWPf --------------------------
	.section	.nv.info._Z8generateP17curandStateXORWOWPf,"",@"SHT_CUDA_INFO"
	.sectionflags	@""
	.align	4


	//----- nvinfo : EIATTR_CUDA_API_VERSION
	.align		4
        /*0000*/ 	.byte	0x04, 0x37
        /*0002*/ 	.short	(.L_24 - .L_23)
.L_23:
        /*0004*/ 	.word	0x00000082


	//----- nvinfo : EIATTR_KPARAM_INFO
	.align		4
.L_24:
        /*0008*/ 	.byte	0x04, 0x17
        /*000a*/ 	.short	(.L_26 - .L_25)
.L_25:
        /*000c*/ 	.word	0x00000000
        /*0010*/ 	.short	0x0001
        /*0012*/ 	.short	0x0008
        /*0014*/ 	.byte	0x00, 0xf5, 0x21, 0x00


	//----- nvinfo : EIATTR_KPARAM_INFO
	.align		4
.L_26:
        /*0018*/ 	.byte	0x04, 0x17
        /*001a*/ 	.short	(.L_28 - .L_27)
.L_27:
        /*001c*/ 	.word	0x00000000
        /*0020*/ 	.short	0x0000
        /*0022*/ 	.short	0x0000
        /*0024*/ 	.byte	0x00, 0xf5, 0x21, 0x00


	//----- nvinfo : EIATTR_SPARSE_MMA_MASK
	.align		4
.L_28:
        /*0028*/ 	.byte	0x03, 0x50
        /*002a*/ 	.short	0x0000


	//----- nvinfo : EIATTR_MAXREG_COUNT
	.align		4
        /*002c*/ 	.byte	0x03, 0x1b
        /*002e*/ 	.short	0x00ff


	//----- nvinfo : EIATTR_MERCURY_ISA_VERSION
	.align		4
        /*0030*/ 	.byte	0x03, 0x5f
        /*0032*/ 	.short	0x0101


	//----- nvinfo : EIATTR_VRC_CTA_INIT_COUNT
	.align		4
        /*0034*/ 	.byte	0x02, 0x4a
	.zero		1
	.zero		1


	//----- nvinfo : EIATTR_EXIT_INSTR_OFFSETS
	.align		4
        /*0038*/ 	.byte	0x04, 0x1c
        /*003a*/ 	.short	(.L_30 - .L_29)


	//   ....[0]....
.L_29:
        /*003c*/ 	.word	0x000011b0


	//----- nvinfo : EIATTR_CRS_STACK_SIZE
	.align		4
.L_30:
        /*0040*/ 	.byte	0x04, 0x1e
        /*0042*/ 	.short	(.L_32 - .L_31)
.L_31:
        /*0044*/ 	.word	0x00000000


	//----- nvinfo : EIATTR_CBANK_PARAM_SIZE
	.align		4
.L_32:
        /*0048*/ 	.byte	0x03, 0x19
        /*004a*/ 	.short	0x0010


	//----- nvinfo : EIATTR_PARAM_CBANK
	.align		4
        /*004c*/ 	.byte	0x04, 0x0a
        /*004e*/ 	.short	(.L_34 - .L_33)
	.align		4
.L_33:
        /*0050*/ 	.word	index@(.nv.constant0._Z8generateP17curandStateXORWOWPf)
        /*0054*/ 	.short	0x0380
        /*0056*/ 	.short	0x0010


	//----- nvinfo : EIATTR_SW_WAR
	.align		4
.L_34:
        /*0058*/ 	.byte	0x04, 0x36
        /*005a*/ 	.short	(.L_36 - .L_35)
.L_35:
        /*005c*/ 	.word	0x00000008
.L_36:


//--------------------- .nv.info._Z12setup_kernelP17curandStateXORWOWm --------------------------
	.section	.nv.info._Z12setup_kernelP17curandStateXORWOWm,"",@"SHT_CUDA_INFO"
	.sectionflags	@""
	.align	4


	//----- nvinfo : EIATTR_CUDA_API_VERSION
	.align		4
        /*0000*/ 	.byte	0x04, 0x37
        /*0002*/ 	.short	(.L_38 - .L_37)
.L_37:
        /*0004*/ 	.word	0x00000082


	//----- nvinfo : EIATTR_KPARAM_INFO
	.align		4
.L_38:
        /*0008*/ 	.byte	0x04, 0x17
        /*000a*/ 	.short	(.L_40 - .L_39)
.L_39:
        /*000c*/ 	.word	0x00000000
        /*0010*/ 	.short	0x0001
        /*0012*/ 	.short	0x0008
        /*0014*/ 	.byte	0x00, 0xf0, 0x21, 0x00


	//----- nvinfo : EIATTR_KPARAM_INFO
	.align		4
.L_40:
        /*0018*/ 	.byte	0x04, 0x17
        /*001a*/ 	.short	(.L_42 - .L_41)
.L_41:
        /*001c*/ 	.word	0x00000000
        /*0020*/ 	.short	0x0000
        /*0022*/ 	.short	0x0000
        /*0024*/ 	.byte	0x00, 0xf5, 0x21, 0x00


	//----- nvinfo : EIATTR_SPARSE_MMA_MASK
	.align		4
.L_42:
        /*0028*/ 	.byte	0x03, 0x50
        /*002a*/ 	.short	0x0000


	//----- nvinfo : EIATTR_MAXREG_COUNT
	.align		4
        /*002c*/ 	.byte	0x03, 0x1b
        /*002e*/ 	.short	0x00ff


	//----- nvinfo : EIATTR_MERCURY_ISA_VERSION
	.align		4
        /*0030*/ 	.byte	0x03, 0x5f
        /*0032*/ 	.short	0x0101


	//----- nvinfo : EIATTR_VRC_CTA_INIT_COUNT
	.align		4
        /*0034*/ 	.byte	0x02, 0x4a
	.zero		1
	.zero		1


	//----- nvinfo : EIATTR_EXIT_INSTR_OFFSETS
	.align		4
        /*0038*/ 	.byte	0x04, 0x1c
        /*003a*/ 	.short	(.L_44 - .L_43)


	//   ....[0]....
.L_43:
        /*003c*/ 	.word	0x00000ed0


	//----- nvinfo : EIATTR_CRS_STACK_SIZE
	.align		4
.L_44:
        /*0040*/ 	.byte	0x04, 0x1e
        /*0042*/ 	.short	(.L_46 - .L_45)
.L_45:
        /*0044*/ 	.word	0x00000000


	//----- nvinfo : EIATTR_CBANK_PARAM_SIZE
	.align		4
.L_46:
        /*0048*/ 	.byte	0x03, 0x19
        /*004a*/ 	.short	0x0010


	//----- nvinfo : EIATTR_PARAM_CBANK
	.align		4
        /*004c*/ 	.byte	0x04, 0x0a
        /*004e*/ 	.short	(.L_48 - .L_47)
	.align		4
.L_47:
        /*0050*/ 	.word	index@(.nv.constant0._Z12setup_kernelP17curandStateXORWOWm)
        /*0054*/ 	.short	0x0380
        /*0056*/ 	.short	0x0010


	//----- nvinfo : EIATTR_SW_WAR
	.align		4
.L_48:
        /*0058*/ 	.byte	0x04, 0x36
        /*005a*/ 	.short	(.L_50 - .L_49)
.L_49:
        /*005c*/ 	.word	0x00000008
.L_50:


//--------------------- .nv.callgraph             --------------------------
	.section	.nv.callgraph,"",@"SHT_CUDA_CALLGRAPH"
	.align	4
	.sectionentsize	8
	.align		4
        /*0000*/ 	.word	0x00000000
	.align		4
        /*0004*/ 	.word	0xffffffff
	.align		4
        /*0008*/ 	.word	0x00000000
	.align		4
        /*000c*/ 	.word	0xfffffffe
	.align		4
        /*0010*/ 	.word	0x00000000
	.align		4
        /*0014*/ 	.word	0xfffffffd
	.align		4
        /*0018*/ 	.word	0x00000000
	.align		4
        /*001c*/ 	.word	0xfffffffc


//--------------------- .nv.constant4             --------------------------
	.section	.nv.constant4,"a",@progbits
	.align	8
	.align		8
.nv.constant4:
        /*0000*/ 	.dword	precalc_xorwow_matrix
	.align		8
        /*0008*/ 	.dword	precalc_xorwow_offset_matrix
	.align		8
        /*0010*/ 	.dword	mrg32k3aM1
	.align		8
        /*0018*/ 	.dword	mrg32k3aM2
	.align		8
        /*0020*/ 	.dword	mrg32k3aM1SubSeq
	.align		8
        /*0028*/ 	.dword	mrg32k3aM2SubSeq
	.align		8
        /*0030*/ 	.dword	mrg32k3aM1Seq
	.align		8
        /*0038*/ 	.dword	mrg32k3aM2Seq


//--------------------- .nv.constant3             --------------------------
	.section	.nv.constant3,"a",@progbits
	.align	8
.nv.constant3:
	.type		__cr_lgamma_table,@object
	.size		__cr_lgamma_table,(.L_8 - __cr_lgamma_table)
__cr_lgamma_table:
        /*0000*/ 	.byte	0x00, 0x00, 0x00, 0x00, 0x00, 0x00, 0x00, 0x00, 0x00, 0x00, 0x00, 0x00, 0x00, 0x00, 0x00, 0x00
        /*0010*/ 	.byte	0xef, 0x39, 0xfa, 0xfe, 0x42, 0x2e, 0xe6, 0x3f, 0x02, 0x20, 0x2a, 0xfa, 0x0b, 0xab, 0xfc, 0x3f
        /*0020*/ 	.byte	0xf9, 0x2c, 0x92, 0x7c, 0xa7, 0x6c, 0x09, 0x40, 0xc9, 0x79, 0x44, 0x3c, 0x64, 0x26, 0x13, 0x40
        /*0030*/ 	.byte	0xca, 0x01, 0xcf, 0x3a, 0x27, 0x51, 0x1a, 0x40, 0x30, 0xcc, 0x2d, 0xf3, 0xe1, 0x0c, 0x21, 0x40
        /*0040*/ 	.byte	0x0d, 0xb7, 0xfc, 0x82, 0x8e, 0x35, 0x25, 0x40
.L_8:


//--------------------- .text._Z8generateP17curandStateXORWOWPf --------------------------
	.section	.text._Z8generateP17curandStateXORWOWPf,"ax",@progbits
	.align	128
        .global         _Z8generateP17curandStateXORWOWPf
        .type           _Z8generateP17curandStateXORWOWPf,@function
        .size           _Z8generateP17curandStateXORWOWPf,(.L_x_22 - _Z8generateP17curandStateXORWOWPf)
        .other          _Z8generateP17curandStateXORWOWPf,@"STO_CUDA_ENTRY STV_DEFAULT"
_Z8generateP17curandStateXORWOWPf:
.text._Z8generateP17curandStateXORWOWPf:
[----:B------:R-:W-:Y:S01]  /*0000*/  LDC R1, c[0x0][0x37c] ;  /* 0x0000df00ff017b82 */ /* 0x000fe20000000800 */
[----:B------:R-:W0:Y:S07]  /*0010*/  S2R R3, SR_TID.X ;  /* 0x0000000000037919 */ /* 0x000e2e0000002100 */
[----:B------:R-:W0:Y:S01]  /*0020*/  S2UR UR6, SR_CTAID.X ;  /* 0x00000000000679c3 */ /* 0x000e220000002500 */
[----:B------:R-:W1:Y:S07]  /*0030*/  LDCU.64 UR4, c[0x0][0x358] ;  /* 0x00006b00ff0477ac */ /* 0x000e6e0008000a00 */
[----:B------:R-:W0:Y:S08]  /*0040*/  LDC R0, c[0x0][0x360] ;  /* 0x0000d800ff007b82 */ /* 0x000e300000000800 */
[----:B------:R-:W2:Y:S01]  /*0050*/  LDC.64 R8, c[0x0][0x380] ;  /* 0x0000e000ff087b82 */ /* 0x000ea20000000a00 */
[----:B0-----:R-:W-:-:S04]  /*0060*/  IMAD R0, R0, UR6, R3 ;  /* 0x0000000600007c24 */ /* 0x001fc8000f8e0203 */
[----:B--2---:R-:W-:-:S05]  /*0070*/  IMAD.WIDE R8, R0, 0x30, R8 ;  /* 0x0000003000087825 */ /* 0x004fca00078e0208 */
[----:B-1----:R-:W2:Y:S04]  /*0080*/  LDG.E.64 R6, desc[UR4][R8.64+0x18] ;  /* 0x0000180408067981 */ /* 0x002ea8000c1e1b00 */
[----:B------:R0:W5:Y:S04]  /*0090*/  LDG.E R35, desc[UR4][R8.64+0x20] ;  /* 0x0000200408237981 */ /* 0x000168000c1e1900 */
[----:B------:R0:W5:Y:S04]  /*00a0*/  LDG.E.64 R4, desc[UR4][R8.64] ;  /* 0x0000000408047981 */ /* 0x000168000c1e1b00 */
[----:B------:R0:W5:Y:S04]  /*00b0*/  LDG.E.64 R14, desc[UR4][R8.64+0x8] ;  /* 0x00000804080e7981 */ /* 0x000168000c1e1b00 */
[----:B------:R0:W5:Y:S01]  /*00c0*/  LDG.E.64 R2, desc[UR4][R8.64+0x10] ;  /* 0x0000100408027981 */ /* 0x000162000c1e1b00 */
[----:B------:R-:W-:Y:S01]  /*00d0*/  BSSY.RECONVERGENT B0, `(.L_x_0) ;  /* 0x00000ea000007945 */ /* 0x000fe20003800200 */
[----:B--2---:R-:W-:-:S13]  /*00e0*/  ISETP.NE.AND P0, PT, R7, 0x1, PT ;  /* 0x000000010700780c */ /* 0x004fda0003f05270 */
[----:B0-----:R-:W-:Y:S05]  /*00f0*/  @!P0 BRA `(.L_x_1) ;  /* 0x0000000c00788947 */ /* 0x001fea0003800000 */
[----:B-----5:R-:W-:Y:S01]  /*0100*/  SHF.R.U32.HI R10, RZ, 0x2, R5 ;  /* 0x00000002ff0a7819 */ /* 0x020fe20000011605 */
[----:B------:R-:W-:Y:S01]  /*0110*/  IMAD.SHL.U32 R12, R3, 0x10, RZ ;  /* 0x00000010030c7824 */ /* 0x000fe200078e00ff */
[----:B------:R-:W-:Y:S01]  /*0120*/  SHF.R.U32.HI R7, RZ, 0x2, R14 ;  /* 0x00000002ff077819 */ /* 0x000fe2000001160e */
[----:B------:R-:W-:Y:S01]  /*0130*/  BSSY.RECONVERGENT B1, `(.L_x_2) ;  /* 0x0000077000017945 */ /* 0x000fe20003800200 */
[----:B------:R-:W-:Y:S02]  /*0140*/  LOP3.LUT R10, R10, R5, RZ, 0x3c, !PT ;  /* 0x000000050a0a7212 */ /* 0x000fe400078e3cff */
[----:B------:R-:W-:-:S03]  /*0150*/  LOP3.LUT R14, R7, R14, RZ, 0x3c, !PT ;  /* 0x0000000e070e7212 */ /* 0x000fc600078e3cff */
[----:B------:R-:W-:-:S05]  /*0160*/  IMAD.SHL.U32 R5, R10, 0x2, RZ ;  /* 0x000000020a057824 */ /* 0x000fca00078e00ff */
[----:B------:R-:W-:-:S04]  /*0170*/  LOP3.LUT R5, R3, R12, R5, 0x96, !PT ;  /* 0x0000000c03057212 */ /* 0x000fc800078e9605 */
[----:B------:R-:W-:Y:S01]  /*0180*/  LOP3.LUT R7, R5, R10, RZ, 0x3c, !PT ;  /* 0x0000000a05077212 */ /* 0x000fe200078e3cff */
[----:B------:R-:W-:-:S03]  /*0190*/  IMAD.SHL.U32 R10, R14, 0x2, RZ ;  /* 0x000000020e0a7824 */ /* 0x000fc600078e00ff */
[----:B------:R-:W-:Y:S01]  /*01a0*/  IADD3 R17, PT, PT, R4, 0x587c5, R7 ;  /* 0x000587c504117810 */ /* 0x000fe20007ffe007 */
[----:B------:R-:W-:-:S05]  /*01b0*/  IMAD.SHL.U32 R5, R7, 0x10, RZ ;  /* 0x0000001007057824 */ /* 0x000fca00078e00ff */
[----:B------:R-:W-:Y:S01]  /*01c0*/  LOP3.LUT R10, R14, R10, R5, 0x96, !PT ;  /* 0x0000000a0e0a7212 */ /* 0x000fe200078e9605 */
[----:B------:R-:W-:-:S03]  /*01d0*/  HFMA2 R14, -RZ, RZ, 0, 0 ;  /* 0x00000000ff0e7431 */ /* 0x000fc600000001ff */
[----:B------:R-:W-:Y:S02]  /*01e0*/  LOP3.LUT R11, R10, R7, RZ, 0x3c, !PT ;  /* 0x000000070a0b7212 */ /* 0x000fe400078e3cff */
[----:B------:R-:W-:Y:S02]  /*01f0*/  SHF.R.U32.HI R10, RZ, 0x2, R15 ;  /* 0x00000002ff0a7819 */ /* 0x000fe4000001160f */
[----:B------:R-:W-:Y:S01]  /*0200*/  IADD3 R12, PT, PT, R4, 0xb0f8a, R11 ;  /* 0x000b0f8a040c7810 */ /* 0x000fe20007ffe00b */
[----:B------:R-:W-:Y:S01]  /*0210*/  IMAD.SHL.U32 R5, R11, 0x10, RZ ;  /* 0x000000100b057824 */ /* 0x000fe200078e00ff */
[----:B------:R-:W-:Y:S01]  /*0220*/  LOP3.LUT R10, R10, R15, RZ, 0x3c, !PT ;  /* 0x0000000f0a0a7212 */ /* 0x000fe200078e3cff */
[----:B------:R-:W-:Y:S02]  /*0230*/  IMAD.MOV.U32 R15, RZ, RZ, 0x3ca00000 ;  /* 0x3ca00000ff0f7424 */ /* 0x000fe400078e00ff */
[----:B------:R-:W-:-:S03]  /*0240*/  IMAD.WIDE.U32 R12, R12, 0x200000, RZ ;  /* 0x002000000c0c7825 */ /* 0x000fc600078e00ff */
[----:B------:R-:W-:Y:S01]  /*0250*/  LOP3.LUT R16, R12, R17, RZ, 0x3c, !PT ;  /* 0x000000110c107212 */ /* 0x000fe200078e3cff */
[----:B------:R-:W-:Y:S01]  /*0260*/  IMAD.MOV.U32 R17, RZ, RZ, R13 ;  /* 0x000000ffff117224 */ /* 0x000fe200078e000d */
[----:B------:R-:W-:Y:S01]  /*0270*/  SHF.R.U32.HI R13, RZ, 0x2, R2 ;  /* 0x00000002ff0d7819 */ /* 0x000fe20000011602 */
[C---:B------:R-:W-:Y:S02]  /*0280*/  IMAD.SHL.U32 R12, R10.reuse, 0x2, RZ ;  /* 0x000000020a0c7824 */ /* 0x040fe400078e00ff */
[----:B------:R-:W0:Y:S01]  /*0290*/  I2F.F64.U64 R18, R16 ;  /* 0x0000001000127312 */ /* 0x000e220000301800 */
[----:B------:R-:W-:Y:S02]  /*02a0*/  LOP3.LUT R13, R13, R2, RZ, 0x3c, !PT ;  /* 0x000000020d0d7212 */ /* 0x000fe400078e3cff */
[----:B------:R-:W-:-:S03]  /*02b0*/  LOP3.LUT R12, R10, R12, R5, 0x96, !PT ;  /* 0x0000000c0a0c7212 */ /* 0x000fc600078e9605 */
[----:B------:R-:W-:Y:S01]  /*02c0*/  IMAD.SHL.U32 R5, R13, 0x2, RZ ;  /* 0x000000020d057824 */ /* 0x000fe200078e00ff */
[----:B------:R-:W-:-:S05]  /*02d0*/  LOP3.LUT R12, R12, R11, RZ, 0x3c, !PT ;  /* 0x0000000b0c0c7212 */ /* 0x000fca00078e3cff */
[----:B------:R-:W-:Y:S01]  /*02e0*/  IMAD.SHL.U32 R2, R12, 0x10, RZ ;  /* 0x000000100c027824 */ /* 0x000fe200078e00ff */
[----:B0-----:R-:W-:-:S04]  /*02f0*/  DFMA R18, R18, R14, 5.5511151231257827021e-17 ;  /* 0x3c9000001212742b */ /* 0x001fc8000000000e */
[----:B------:R-:W-:Y:S02]  /*0300*/  LOP3.LUT R13, R13, R5, R2, 0x96, !PT ;  /* 0x000000050d0d7212 */ /* 0x000fe400078e9602 */
[C---:B------:R-:W-:Y:S01]  /*0310*/  IADD3 R5, PT, PT, R4.reuse, 0x10974f, R12 ;  /* 0x0010974f04057810 */ /* 0x040fe20007ffe00c */
[----:B------:R-:W-:Y:S01]  /*0320*/  VIADD R4, R4, 0x161f14 ;  /* 0x00161f1404047836 */ /* 0x000fe20000000000 */
[----:B------:R-:W-:Y:S02]  /*0330*/  LOP3.LUT R13, R13, R12, RZ, 0x3c, !PT ;  /* 0x0000000c0d0d7212 */ /* 0x000fe400078e3cff */
[----:B------:R-:W-:Y:S01]  /*0340*/  ISETP.GT.AND P0, PT, R19, 0xfffff, PT ;  /* 0x000fffff1300780c */ /* 0x000fe20003f04270 */
[----:B------:R-:W-:Y:S02]  /*0350*/  IMAD.MOV.U32 R16, RZ, RZ, R18 ;  /* 0x000000ffff107224 */ /* 0x000fe400078e0012 */
[----:B------:R-:W-:Y:S02]  /*0360*/  IMAD.MOV.U32 R17, RZ, RZ, R19 ;  /* 0x000000ffff117224 */ /* 0x000fe400078e0013 */
[----:B------:R-:W-:-:S02]  /*0370*/  IMAD.IADD R20, R13, 0x1, R4 ;  /* 0x000000010d147824 */ /* 0x000fc400078e0204 */
[----:B------:R-:W-:Y:S02]  /*0380*/  IMAD.MOV.U32 R22, RZ, RZ, R18 ;  /* 0x000000ffff167224 */ /* 0x000fe400078e0012 */
[----:B------:R-:W-:-:S04]  /*0390*/  IMAD.WIDE.U32 R20, R20, 0x200000, RZ ;  /* 0x0020000014147825 */ /* 0x000fc800078e00ff */
[----:B------:R-:W-:Y:S01]  /*03a0*/  @!P0 DMUL R16, R16, 1.80143985094819840000e+16 ;  /* 0x4350000010108828 */ /* 0x000fe20000000000 */
[----:B------:R-:W-:Y:S02]  /*03b0*/  LOP3.LUT R20, R20, R5, RZ, 0x3c, !PT ;  /* 0x0000000514147212 */ /* 0x000fe400078e3cff */
[----:B------:R-:W-:-:S04]  /*03c0*/  MOV R5, R19 ;  /* 0x0000001300057202 */ /* 0x000fc80000000f00 */
[----:B------:R-:W0:Y:S03]  /*03d0*/  I2F.F64.U64 R20, R20 ;  /* 0x0000001400147312 */ /* 0x000e260000301800 */
[----:B------:R-:W-:Y:S02]  /*03e0*/  @!P0 IMAD.MOV.U32 R5, RZ, RZ, R17 ;  /* 0x000000ffff058224 */ /* 0x000fe400078e0011 */
[----:B------:R-:W-:Y:S02]  /*03f0*/  @!P0 IMAD.MOV.U32 R22, RZ, RZ, R16 ;  /* 0x000000ffff168224 */ /* 0x000fe400078e0010 */
[----:B------:R-:W-:-:S05]  /*0400*/  VIADD R2, R5, 0xffffffff ;  /* 0xffffffff05027836 */ /* 0x000fca0000000000 */
[----:B------:R-:W-:Y:S01]  /*0410*/  ISETP.GT.U32.AND P1, PT, R2, 0x7feffffe, PT ;  /* 0x7feffffe0200780c */ /* 0x000fe20003f24070 */
[----:B------:R-:W-:Y:S01]  /*0420*/  IMAD.MOV.U32 R2, RZ, RZ, -0x3ff ;  /* 0xfffffc01ff027424 */ /* 0x000fe200078e00ff */
[----:B0-----:R-:W-:Y:S01]  /*0430*/  DFMA R14, R20, 2.2204460492503130808e-16, R14 ;  /* 0x3cb00000140e782b */ /* 0x001fe2000000000e */
[----:B------:R-:W-:-:S10]  /*0440*/  @!P0 IMAD.MOV.U32 R2, RZ, RZ, -0x435 ;  /* 0xfffffbcbff028424 */ /* 0x000fd400078e00ff */
[----:B------:R-:W-:Y:S05]  /*0450*/  @P1 BRA `(.L_x_3) ;  /* 0x0000000000f81947 */ /* 0x000fea0003800000 */
[C---:B------:R-:W-:Y:S01]  /*0460*/  LOP3.LUT R10, R5.reuse, 0xfffff, RZ, 0xc0, !PT ;  /* 0x000fffff050a7812 */ /* 0x040fe200078ec0ff */
[----:B------:R-:W-:Y:S01]  /*0470*/  IMAD.MOV.U32 R20, RZ, RZ, RZ ;  /* 0x000000ffff147224 */ /* 0x000fe200078e00ff */
[----:B------:R-:W-:Y:S01]  /*0480*/  UMOV UR6, 0x3ae80f1e ;  /* 0x3ae80f1e00067882 */ /* 0x000fe20000000000 */
[----:B------:R-:W-:Y:S01]  /*0490*/  UMOV UR7, 0x3eb1380b ;  /* 0x3eb1380b00077882 */ /* 0x000fe20000000000 */
[----:B------:R-:W-:Y:S01]  /*04a0*/  LOP3.LUT R23, R10, 0x3ff00000, RZ, 0xfc, !PT ;  /* 0x3ff000000a177812 */ /* 0x000fe200078efcff */
[----:B------:R-:W-:Y:S01]  /*04b0*/  IMAD.MOV.U32 R29, RZ, RZ, 0x43300000 ;  /* 0x43300000ff1d7424 */ /* 0x000fe200078e00ff */
[----:B------:R-:W-:Y:S02]  /*04c0*/  LEA.HI R2, R5, R2, RZ, 0xc ;  /* 0x0000000205027211 */ /* 0x000fe400078f60ff */
[----:B------:R-:W-:-:S13]  /*04d0*/  ISETP.GE.U32.AND P0, PT, R23, 0x3ff6a09f, PT ;  /* 0x3ff6a09f1700780c */ /* 0x000fda0003f06070 */
[----:B------:R-:W-:Y:S01]  /*04e0*/  @P0 IADD3 R17, PT, PT, R23, -0x100000, RZ ;  /* 0xfff0000017110810 */ /* 0x000fe20007ffe0ff */
[----:B------:R-:W-:-:S04]  /*04f0*/  @P0 VIADD R2, R2, 0x1 ;  /* 0x0000000102020836 */ /* 0x000fc80000000000 */
[----:B------:R-:W-:Y:S01]  /*0500*/  @P0 IMAD.MOV.U32 R23, RZ, RZ, R17 ;  /* 0x000000ffff170224 */ /* 0x000fe200078e0011 */
[----:B------:R-:W-:-:S05]  /*0510*/  LOP3.LUT R28, R2, 0x80000000, RZ, 0x3c, !PT ;  /* 0x80000000021c7812 */ /* 0x000fca00078e3cff */
[C---:B------:R-:W-:Y:S02]  /*0520*/  DADD R18, R22.reuse, 1 ;  /* 0x3ff0000016127429 */ /* 0x040fe40000000000 */
[----:B------:R-:W-:-:S04]  /*0530*/  DADD R22, R22, -1 ;  /* 0xbff0000016167429 */ /* 0x000fc80000000000 */
[----:B------:R-:W0:Y:S02]  /*0540*/  MUFU.RCP64H R21, R19 ;  /* 0x0000001300157308 */ /* 0x000e240000001800 */
[----:B0-----:R-:W-:-:S08]  /*0550*/  DFMA R16, -R18, R20, 1 ;  /* 0x3ff000001210742b */ /* 0x001fd00000000114 */
[----:B------:R-:W-:-:S08]  /*0560*/  DFMA R16, R16, R16, R16 ;  /* 0x000000101010722b */ /* 0x000fd00000000010 */
[----:B------:R-:W-:-:S08]  /*0570*/  DFMA R20, R20, R16, R20 ;  /* 0x000000101414722b */ /* 0x000fd00000000014 */
[----:B------:R-:W-:-:S08]  /*0580*/  DMUL R16, R22, R20 ;  /* 0x0000001416107228 */ /* 0x000fd00000000000 */
[----:B------:R-:W-:-:S08]  /*0590*/  DFMA R16, R22, R20, R16 ;  /* 0x000000141610722b */ /* 0x000fd00000000010 */
[----:B------:R-:W-:Y:S02]  /*05a0*/  DADD R24, R22, -R16 ;  /* 0x0000000016187229 */ /* 0x000fe40000000810 */
[----:B------:R-:W-:-:S06]  /*05b0*/  DMUL R18, R16, R16 ;  /* 0x0000001010127228 */ /* 0x000fcc0000000000 */
[----:B------:R-:W-:-:S08]  /*05c0*/  DADD R24, R24, R24 ;  /* 0x0000000018187229 */ /* 0x000fd00000000018 */
[----:B------:R-:W-:Y:S01]  /*05d0*/  DFMA R22, R22, -R16, R24 ;  /* 0x800000101616722b */ /* 0x000fe20000000018 */
[----:B------:R-:W-:Y:S02]  /*05e0*/  IMAD.MOV.U32 R24, RZ, RZ, -0x748574fc ;  /* 0x8b7a8b04ff187424 */ /* 0x000fe400078e00ff */
[----:B------:R-:W-:-:S05]  /*05f0*/  IMAD.MOV.U32 R25, RZ, RZ, 0x3ed0ee25 ;  /* 0x3ed0ee25ff197424 */ /* 0x000fca00078e00ff */
[----:B------:R-:W-:Y:S02]  /*0600*/  DMUL R22, R20, R22 ;  /* 0x0000001614167228 */ /* 0x000fe40000000000 */
[----:B------:R-:W-:Y:S01]  /*0610*/  DFMA R24, R18, UR6, R24 ;  /* 0x0000000612187c2b */ /* 0x000fe20008000018 */
[----:B------:R-:W-:Y:S01]  /*0620*/  UMOV UR6, 0x9f02676f ;  /* 0x9f02676f00067882 */ /* 0x000fe20000000000 */
[----:B------:R-:W-:-:S06]  /*0630*/  UMOV UR7, 0x3ef3b266 ;  /* 0x3ef3b26600077882 */ /* 0x000fcc0000000000 */
[----:B------:R-:W-:Y:S01]  /*0640*/  DFMA R24, R18, R24, UR6 ;  /* 0x0000000612187e2b */ /* 0x000fe20008000018 */
        /* <DEDUP_REMOVED lines=13> */
[----:B------:R-:W-:Y:S02]  /*0720*/  UMOV UR7, 0x43300000 ;  /* 0x4330000000077882 */ /* 0x000fe40000000000 */
[----:B------:R-:W-:Y:S01]  /*0730*/  DADD R24, R28, -UR6 ;  /* 0x800000061c187e29 */ /* 0x000fe20008000000 */
[----:B------:R-:W-:Y:S01]  /*0740*/  UMOV UR6, 0x55555554 ;  /* 0x5555555400067882 */ /* 0x000fe20000000000 */
[----:B------:R-:W-:Y:S02]  /*0750*/  UMOV UR7, 0x3fb55555 ;  /* 0x3fb5555500077882 */ /* 0x000fe40000000000 */
[----:B------:R-:W-:Y:S01]  /*0760*/  DFMA R26, R18, R26, UR6 ;  /* 0x00000006121a7e2b */ /* 0x000fe2000800001a */
[----:B------:R-:W-:Y:S01]  /*0770*/  UMOV UR6, 0xfefa39ef ;  /* 0xfefa39ef00067882 */ /* 0x000fe20000000000 */
[----:B------:R-:W-:-:S02]  /*0780*/  UMOV UR7, 0x3fe62e42 ;  /* 0x3fe62e4200077882 */ /* 0x000fc40000000000 */
[----:B------:R-:W-:-:S04]  /*0790*/  DFMA R20, R24, UR6, R16 ;  /* 0x0000000618147c2b */ /* 0x000fc80008000010 */
[----:B------:R-:W-:-:S04]  /*07a0*/  DMUL R26, R18, R26 ;  /* 0x0000001a121a7228 */ /* 0x000fc80000000000 */
[----:B------:R-:W-:Y:S01]  /*07b0*/  DFMA R18, R24, -UR6, R20 ;  /* 0x8000000618127c2b */ /* 0x000fe20008000014 */
[----:B------:R-:W-:Y:S01]  /*07c0*/  UMOV UR6, 0x3b39803f ;  /* 0x3b39803f00067882 */ /* 0x000fe20000000000 */
[----:B------:R-:W-:Y:S02]  /*07d0*/  UMOV UR7, 0x3c7abc9e ;  /* 0x3c7abc9e00077882 */ /* 0x000fe40000000000 */
[----:B------:R-:W-:-:S04]  /*07e0*/  DFMA R22, R16, R26, R22 ;  /* 0x0000001a1016722b */ /* 0x000fc80000000016 */
[----:B------:R-:W-:-:S08]  /*07f0*/  DADD R18, -R16, R18 ;  /* 0x0000000010127229 */ /* 0x000fd00000000112 */
[----:B------:R-:W-:-:S08]  /*0800*/  DADD R18, R22, -R18 ;  /* 0x0000000016127229 */ /* 0x000fd00000000812 */
[----:B------:R-:W-:-:S08]  /*0810*/  DFMA R18, R24, UR6, R18 ;  /* 0x0000000618127c2b */ /* 0x000fd00008000012 */
[----:B------:R-:W-:Y:S01]  /*0820*/  DADD R16, R20, R18 ;  /* 0x0000000014107229 */ /* 0x000fe20000000012 */
[----:B------:R-:W-:Y:S10]  /*0830*/  BRA `(.L_x_4) ;  /* 0x0000000000187947 */ /* 0x000ff40003800000 */
.L_x_3:
[----:B------:R-:W-:Y:S01]  /*0840*/  MOV R18, 0x0 ;  /* 0x0000000000127802 */ /* 0x000fe20000000f00 */
[----:B------:R-:W-:Y:S01]  /*0850*/  IMAD.MOV.U32 R19, RZ, RZ, 0x7ff00000 ;  /* 0x7ff00000ff137424 */ /* 0x000fe200078e00ff */
[----:B------:R-:W-:-:S05]  /*0860*/  LOP3.LUT P0, RZ, R17, 0x7fffffff, RZ, 0xc0, !PT ;  /* 0x7fffffff11ff7812 */ /* 0x000fca000780c0ff */
[----:B------:R-:W-:-:S10]  /*0870*/  DFMA R18, R16, R18, +INF ;  /* 0x7ff000001012742b */ /* 0x000fd40000000012 */
[----:B------:R-:W-:Y:S02]  /*0880*/  FSEL R16, R18, RZ, P0 ;  /* 0x000000ff12107208 */ /* 0x000fe40000000000 */
[----:B------:R-:W-:-:S07]  /*0890*/  FSEL R17, R19, -QNAN , P0 ;  /* 0xfff0000013117808 */ /* 0x000fce0000000000 */
.L_x_4:
[----:B------:R-:W-:Y:S05]  /*08a0*/  BSYNC.RECONVERGENT B1 ;  /* 0x0000000000017941 */ /* 0x000fea0003800200 */
.L_x_2:
[----:B------:R-:W-:Y:S01]  /*08b0*/  DMUL R22, RZ, R14 ;  /* 0x0000000eff167228 */ /* 0x000fe20000000000 */
[----:B------:R-:W-:Y:S01]  /*08c0*/  IMAD.SHL.U32 R2, R15, 0x2, RZ ;  /* 0x000000020f027824 */ /* 0x000fe200078e00ff */
[----:B------:R-:W-:Y:S01]  /*08d0*/  UMOV UR6, 0x33145c07 ;  /* 0x33145c0700067882 */ /* 0x000fe20000000000 */
[----:B------:R-:W-:Y:S01]  /*08e0*/  UMOV UR7, 0x3ca1a626 ;  /* 0x3ca1a62600077882 */ /* 0x000fe20000000000 */
[----:B------:R-:W-:Y:S02]  /*08f0*/  IMAD.MOV.U32 R26, RZ, RZ, 0x2cb0d246 ;  /* 0x2cb0d246ff1a7424 */ /* 0x000fe400078e00ff */
[----:B------:R-:W-:Y:S01]  /*0900*/  HFMA2 R24, -RZ, RZ, -2.966796875, -7.8678131103515625e-05 ;  /* 0xc1ef8528ff187431 */ /* 0x000fe200000001ff */
[----:B------:R-:W-:Y:S01]  /*0910*/  ISETP.GT.U32.AND P0, PT, R2, -0x79800000, PT ;  /* 0x868000000200780c */ /* 0x000fe20003f04070 */
[----:B------:R-:W-:Y:S01]  /*0920*/  IMAD.MOV.U32 R27, RZ, RZ, 0x3e5ae5f1 ;  /* 0x3e5ae5f1ff1b7424 */ /* 0x000fe200078e00ff */
[----:B------:R-:W-:Y:S01]  /*0930*/  DMUL R16, R16, -2 ;  /* 0xc000000010107828 */ /* 0x000fe20000000000 */
[----:B------:R-:W-:Y:S01]  /*0940*/  IMAD.MOV.U32 R25, RZ, RZ, 0x3e21eea7 ;  /* 0x3e21eea7ff197424 */ /* 0x000fe200078e00ff */
[----:B------:R-:W-:Y:S01]  /*0950*/  FSEL R15, R23, R15, P0 ;  /* 0x0000000f170f7208 */ /* 0x000fe20000000000 */
[----:B------:R-:W-:Y:S01]  /*0960*/  BSSY.RECONVERGENT B1, `(.L_x_5) ;  /* 0x000004d000017945 */ /* 0x000fe20003800200 */
[----:B------:R-:W-:-:S03]  /*0970*/  FSEL R22, R22, R14, P0 ;  /* 0x0000000e16167208 */ /* 0x000fc60000000000 */
[----:B------:R-:W-:Y:S02]  /*0980*/  VIADD R23, R15, 0x100000 ;  /* 0x001000000f177836 */ /* 0x000fe40000000000 */
[----:B------:R-:W-:Y:S02]  /*0990*/  IMAD.MOV.U32 R14, RZ, RZ, R22 ;  /* 0x000000ffff0e7224 */ /* 0x000fe400078e0016 */
[----:B------:R-:W0:Y:S08]  /*09a0*/  FRND.F64 R18, R22 ;  /* 0x0000001600127313 */ /* 0x000e300000301800 */
[----:B------:R-:W1:Y:S01]  /*09b0*/  F2I.S64.F64 R22, R22 ;  /* 0x0000001600167311 */ /* 0x000e620000301900 */
[----:B0-----:R-:W-:-:S08]  /*09c0*/  DFMA R18, R18, -0.5, R14 ;  /* 0xbfe000001212782b */ /* 0x001fd0000000000e */
[C---:B------:R-:W-:Y:S01]  /*09d0*/  DMUL R20, R18.reuse, UR6 ;  /* 0x0000000612147c28 */ /* 0x040fe20008000000 */
[----:B------:R-:W-:Y:S01]  /*09e0*/  UMOV UR6, 0x54442d18 ;  /* 0x54442d1800067882 */ /* 0x000fe20000000000 */
[----:B------:R-:W-:Y:S01]  /*09f0*/  UMOV UR7, 0x400921fb ;  /* 0x400921fb00077882 */ /* 0x000fe20000000000 */
[C---:B-1----:R-:W-:Y:S02]  /*0a00*/  LOP3.LUT R2, R22.reuse, 0x1, RZ, 0xc0, !PT ;  /* 0x0000000116027812 */ /* 0x042fe400078ec0ff */
[----:B------:R-:W-:Y:S02]  /*0a10*/  LOP3.LUT P1, RZ, R22, 0x2, RZ, 0xc0, !PT ;  /* 0x0000000216ff7812 */ /* 0x000fe4000782c0ff */
[----:B------:R-:W-:Y:S01]  /*0a20*/  ISETP.NE.U32.AND P0, PT, R2, 0x1, PT ;  /* 0x000000010200780c */ /* 0x000fe20003f05070 */
[----:B------:R-:W-:Y:S01]  /*0a30*/  DFMA R18, R18, UR6, R20 ;  /* 0x0000000612127c2b */ /* 0x000fe20008000014 */
[----:B------:R-:W-:Y:S01]  /*0a40*/  UMOV UR6, 0xf9785eba ;  /* 0xf9785eba00067882 */ /* 0x000fe20000000000 */
[----:B------:R-:W-:Y:S01]  /*0a50*/  UMOV UR7, 0x3de5db65 ;  /* 0x3de5db6500077882 */ /* 0x000fe20000000000 */
[----:B------:R-:W-:-:S05]  /*0a60*/  ISETP.NE.U32.AND.EX P0, PT, RZ, RZ, PT, P0 ;  /* 0x000000ffff00720c */ /* 0x000fca0003f05100 */
[----:B------:R-:W-:-:S08]  /*0a70*/  DMUL R20, R18, R18 ;  /* 0x0000001212147228 */ /* 0x000fd00000000000 */
[C---:B------:R-:W-:Y:S01]  /*0a80*/  DFMA R26, R20.reuse, UR6, -R26 ;  /* 0x00000006141a7c2b */ /* 0x040fe2000800081a */
[----:B------:R-:W-:Y:S01]  /*0a90*/  UMOV UR6, 0x20fd8164 ;  /* 0x20fd816400067882 */ /* 0x000fe20000000000 */
[----:B------:R-:W-:Y:S02]  /*0aa0*/  UMOV UR7, 0x3da8ff83 ;  /* 0x3da8ff8300077882 */ /* 0x000fe40000000000 */
[C---:B------:R-:W-:Y:S01]  /*0ab0*/  DFMA R24, R20.reuse, -UR6, R24 ;  /* 0x8000000614187c2b */ /* 0x040fe20008000018 */
[----:B------:R-:W-:Y:S01]  /*0ac0*/  UMOV UR6, 0x69ace392 ;  /* 0x69ace39200067882 */ /* 0x000fe20000000000 */
[----:B------:R-:W-:Y:S02]  /*0ad0*/  UMOV UR7, 0x3ec71de3 ;  /* 0x3ec71de300077882 */ /* 0x000fe40000000000 */
[----:B------:R-:W-:Y:S01]  /*0ae0*/  DFMA R26, R20, R26, UR6 ;  /* 0x00000006141a7e2b */ /* 0x000fe2000800001a */
[----:B------:R-:W-:Y:S01]  /*0af0*/  UMOV UR6, 0x8e06e6d9 ;  /* 0x8e06e6d900067882 */ /* 0x000fe20000000000 */
[----:B------:R-:W-:-:S02]  /*0b00*/  UMOV UR7, 0x3e927e4f ;  /* 0x3e927e4f00077882 */ /* 0x000fc40000000000 */
[C---:B------:R-:W-:Y:S01]  /*0b10*/  DFMA R24, R20.reuse, R24, -UR6 ;  /* 0x8000000614187e2b */ /* 0x040fe20008000018 */
[----:B------:R-:W-:Y:S01]  /*0b20*/  UMOV UR6, 0x19db62a1 ;  /* 0x19db62a100067882 */ /* 0x000fe20000000000 */
[----:B------:R-:W-:Y:S02]  /*0b30*/  UMOV UR7, 0x3f2a01a0 ;  /* 0x3f2a01a000077882 */ /* 0x000fe40000000000 */
[C---:B------:R-:W-:Y:S01]  /*0b40*/  DFMA R26, R20.reuse, R26, -UR6 ;  /* 0x80000006141a7e2b */ /* 0x040fe2000800001a */
[----:B------:R-:W-:Y:S01]  /*0b50*/  UMOV UR6, 0x19ddbce9 ;  /* 0x19ddbce900067882 */ /* 0x000fe20000000000 */
[----:B------:R-:W-:Y:S02]  /*0b60*/  UMOV UR7, 0x3efa01a0 ;  /* 0x3efa01a000077882 */ /* 0x000fe40000000000 */
[----:B------:R-:W-:Y:S01]  /*0b70*/  DFMA R24, R20, R24, UR6 ;  /* 0x0000000614187e2b */ /* 0x000fe20008000018 */
[----:B------:R-:W-:Y:S01]  /*0b80*/  UMOV UR6, 0x11110818 ;  /* 0x1111081800067882 */ /* 0x000fe20000000000 */
[----:B------:R-:W-:-:S02]  /*0b90*/  UMOV UR7, 0x3f811111 ;  /* 0x3f81111100077882 */ /* 0x000fc40000000000 */
[C---:B------:R-:W-:Y:S01]  /*0ba0*/  DFMA R26, R20.reuse, R26, UR6 ;  /* 0x00000006141a7e2b */ /* 0x040fe2000800001a */
[----:B------:R-:W-:Y:S01]  /*0bb0*/  UMOV UR6, 0x16c15d47 ;  /* 0x16c15d4700067882 */ /* 0x000fe20000000000 */
[----:B------:R-:W-:Y:S02]  /*0bc0*/  UMOV UR7, 0x3f56c16c ;  /* 0x3f56c16c00077882 */ /* 0x000fe40000000000 */
[C---:B------:R-:W-:Y:S01]  /*0bd0*/  DFMA R24, R20.reuse, R24, -UR6 ;  /* 0x8000000614187e2b */ /* 0x040fe20008000018 */
[----:B------:R-:W-:Y:S01]  /*0be0*/  UMOV UR6, 0x55555554 ;  /* 0x5555555400067882 */ /* 0x000fe20000000000 */
[----:B------:R-:W-:Y:S02]  /*0bf0*/  UMOV UR7, 0x3fc55555 ;  /* 0x3fc5555500077882 */ /* 0x000fe40000000000 */
[----:B------:R-:W-:Y:S01]  /*0c00*/  DFMA R26, R20, R26, -UR6 ;  /* 0x80000006141a7e2b */ /* 0x000fe2000800001a */
[----:B------:R-:W-:Y:S01]  /*0c10*/  UMOV UR6, 0x55555551 ;  /* 0x5555555100067882 */ /* 0x000fe20000000000 */
[----:B------:R-:W-:-:S02]  /*0c20*/  UMOV UR7, 0x3fa55555 ;  /* 0x3fa5555500077882 */ /* 0x000fc40000000000 */
[----:B------:R-:W-:-:S04]  /*0c30*/  DFMA R24, R20, R24, UR6 ;  /* 0x0000000614187e2b */ /* 0x000fc80008000018 */
[----:B------:R-:W-:-:S04]  /*0c40*/  DFMA R28, R20, R26, RZ ;  /* 0x0000001a141c722b */ /* 0x000fc800000000ff */
[----:B------:R-:W-:-:S04]  /*0c50*/  DFMA R26, R20, R24, -0.5 ;  /* 0xbfe00000141a742b */ /* 0x000fc80000000018 */
[----:B------:R-:W-:Y:S01]  /*0c60*/  DFMA R24, R18, R28, R18 ;  /* 0x0000001c1218722b */ /* 0x000fe20000000012 */
[----:B------:R-:W0:Y:S01]  /*0c70*/  MUFU.RSQ64H R19, R17 ;  /* 0x0000001100137308 */ /* 0x000e220000001c00 */
[----:B------:R-:W-:Y:S02]  /*0c80*/  VIADD R18, R17, 0xfcb00000 ;  /* 0xfcb0000011127836 */ /* 0x000fe40000000000 */
[----:B------:R-:W-:-:S06]  /*0c90*/  DFMA R26, R20, R26, 1 ;  /* 0x3ff00000141a742b */ /* 0x000fcc000000001a */
[----:B------:R-:W-:-:S04]  /*0ca0*/  LOP3.LUT R5, R25, 0x80000000, RZ, 0x3c, !PT ;  /* 0x8000000019057812 */ /* 0x000fc800078e3cff */
[----:B------:R-:W-:Y:S02]  /*0cb0*/  FSEL R20, R26, R24, !P0 ;  /* 0x000000181a147208 */ /* 0x000fe40004000000 */
[----:B------:R-:W-:Y:S02]  /*0cc0*/  FSEL R21, R27, R25, !P0 ;  /* 0x000000191b157208 */ /* 0x000fe40004000000 */
[----:B------:R-:W-:Y:S01]  /*0cd0*/  FSEL R22, R24, R26, !P0 ;  /* 0x0000001a18167208 */ /* 0x000fe20004000000 */
[----:B0-----:R-:W-:Y:S01]  /*0ce0*/  DMUL R24, R18, R18 ;  /* 0x0000001212187228 */ /* 0x001fe20000000000 */
[----:B------:R-:W-:Y:S01]  /*0cf0*/  FSEL R23, R5, R27, !P0 ;  /* 0x0000001b05177208 */ /* 0x000fe20004000000 */
[----:B------:R-:W-:Y:S01]  /*0d00*/  IMAD.MOV.U32 R26, RZ, RZ, 0x0 ;  /* 0x00000000ff1a7424 */ /* 0x000fe200078e00ff */
[----:B------:R-:W-:Y:S01]  /*0d10*/  ISETP.GE.U32.AND P0, PT, R18, 0x7ca00000, PT ;  /* 0x7ca000001200780c */ /* 0x000fe20003f06070 */
[----:B------:R-:W-:Y:S01]  /*0d20*/  IMAD.MOV.U32 R27, RZ, RZ, 0x3fd80000 ;  /* 0x3fd80000ff1b7424 */ /* 0x000fe200078e00ff */
[----:B------:R-:W-:-:S02]  /*0d30*/  @P1 LOP3.LUT R29, R23, 0x80000000, RZ, 0x3c, !PT ;  /* 0x80000000171d1812 */ /* 0x000fc400078e3cff */
[----:B------:R-:W-:Y:S01]  /*0d40*/  @P1 LOP3.LUT R5, R21, 0x80000000, RZ, 0x3c, !PT ;  /* 0x8000000015051812 */ /* 0x000fe200078e3cff */
[----:B------:R-:W-:Y:S02]  /*0d50*/  DFMA R24, R16, -R24, 1 ;  /* 0x3ff000001018742b */ /* 0x000fe40000000818 */
[----:B------:R-:W-:Y:S02]  /*0d60*/  @P1 IMAD.MOV.U32 R23, RZ, RZ, R29 ;  /* 0x000000ffff171224 */ /* 0x000fe400078e001d */
[----:B------:R-:W-:-:S04]  /*0d70*/  @P1 IMAD.MOV.U32 R21, RZ, RZ, R5 ;  /* 0x000000ffff151224 */ /* 0x000fc800078e0005 */
[----:B------:R-:W-:Y:S02]  /*0d80*/  DFMA R26, R24, R26, 0.5 ;  /* 0x3fe00000181a742b */ /* 0x000fe4000000001a */
[----:B------:R-:W-:-:S08]  /*0d90*/  DMUL R24, R18, R24 ;  /* 0x0000001812187228 */ /* 0x000fd00000000000 */
[----:B------:R-:W-:-:S08]  /*0da0*/  DFMA R24, R26, R24, R18 ;  /* 0x000000181a18722b */ /* 0x000fd00000000012 */
[----:B------:R-:W-:Y:S02]  /*0db0*/  DMUL R26, R16, R24 ;  /* 0x00000018101a7228 */ /* 0x000fe40000000000 */
[----:B------:R-:W-:Y:S01]  /*0dc0*/  IADD3 R31, PT, PT, R25, -0x100000, RZ ;  /* 0xfff00000191f7810 */ /* 0x000fe20007ffe0ff */
[----:B------:R-:W-:-:S05]  /*0dd0*/  IMAD.MOV.U32 R30, RZ, RZ, R24 ;  /* 0x000000ffff1e7224 */ /* 0x000fca00078e0018 */
[----:B------:R-:W-:-:S08]  /*0de0*/  DFMA R28, R26, -R26, R16 ;  /* 0x8000001a1a1c722b */ /* 0x000fd00000000010 */
[----:B------:R-:W-:Y:S01]  /*0df0*/  DFMA R32, R28, R30, R26 ;  /* 0x0000001e1c20722b */ /* 0x000fe2000000001a */
[----:B------:R-:W-:Y:S10]  /*0e00*/  @!P0 BRA `(.L_x_6) ;  /* 0x0000000000088947 */ /* 0x000ff40003800000 */
[----:B------:R-:W-:-:S07]  /*0e10*/  MOV R2, 0xe30 ;  /* 0x00000e3000027802 */ /* 0x000fce0000000f00 */
[----:B------:R-:W-:Y:S05]  /*0e20*/  CALL.REL.NOINC `($__internal_0_$__cuda_sm20_dsqrt_rn_f64_mediumpath_v1) ;  /* 0x0000000000e47944 */ /* 0x000fea0003c00000 */
.L_x_6:
[----:B------:R-:W-:Y:S05]  /*0e30*/  BSYNC.RECONVERGENT B1 ;  /* 0x0000000000017941 */ /* 0x000fea0003800200 */
.L_x_5:
[----:B------:R-:W0:Y:S01]  /*0e40*/  FRND.F64.TRUNC R16, R14 ;  /* 0x0000000e00107313 */ /* 0x000e22000030d800 */
[----:B------:R-:W-:Y:S02]  /*0e50*/  DMUL R18, RZ, R14 ;  /* 0x0000000eff127228 */ /* 0x000fe40000000000 */
[----:B0-----:R-:W-:Y:S02]  /*0e60*/  DSETP.NEU.AND P0, PT, R14, R16, PT ;  /* 0x000000100e00722a */ /* 0x001fe40003f0d000 */
[----:B------:R-:W-:-:S06]  /*0e70*/  DADD R16, RZ, R22 ;  /* 0x00000000ff107229 */ /* 0x000fcc0000000016 */
[----:B------:R-:W-:Y:S02]  /*0e80*/  FSEL R18, R18, R20, !P0 ;  /* 0x0000001412127208 */ /* 0x000fe40004000000 */
[----:B------:R-:W-:Y:S01]  /*0e90*/  FSEL R19, R19, R21, !P0 ;  /* 0x0000001513137208 */ /* 0x000fe20004000000 */
[----:B------:R-:W-:-:S05]  /*0ea0*/  DMUL R16, R16, R32 ;  /* 0x0000002010107228 */ /* 0x000fca0000000000 */
[----:B------:R-:W-:Y:S01]  /*0eb0*/  DMUL R32, R32, R18 ;  /* 0x0000001220207228 */ /* 0x000fe20000000000 */
[----:B------:R-:W-:Y:S01]  /*0ec0*/  IMAD.MOV.U32 R19, RZ, RZ, 0x1 ;  /* 0x00000001ff137424 */ /* 0x000fe200078e00ff */
[----:B------:R-:W-:Y:S09]  /*0ed0*/  BRA `(.L_x_7) ;  /* 0x0000000000247947 */ /* 0x000ff20003800000 */
.L_x_1:
[----:B------:R-:W2:Y:S01]  /*0ee0*/  LDG.E.64 R16, desc[UR4][R8.64+0x28] ;  /* 0x0000280408107981 */ /* 0x000ea2000c1e1b00 */
[----:B-----5:R-:W-:Y:S01]  /*0ef0*/  IMAD.MOV.U32 R13, RZ, RZ, R3 ;  /* 0x000000ffff0d7224 */ /* 0x020fe200078e0003 */
[----:B------:R-:W-:Y:S01]  /*0f00*/  MOV R19, RZ ;  /* 0x000000ff00137202 */ /* 0x000fe20000000f00 */
[----:B------:R-:W-:Y:S02]  /*0f10*/  IMAD.MOV.U32 R12, RZ, RZ, R2 ;  /* 0x000000ffff0c7224 */ /* 0x000fe400078e0002 */
[----:B------:R-:W-:Y:S02]  /*0f20*/  IMAD.MOV.U32 R7, RZ, RZ, R14 ;  /* 0x000000ffff077224 */ /* 0x000fe400078e000e */
[----:B------:R-:W-:Y:S02]  /*0f30*/  IMAD.MOV.U32 R11, RZ, RZ, R15 ;  /* 0x000000ffff0b7224 */ /* 0x000fe400078e000f */
[----:B------:R-:W-:Y:S02]  /*0f40*/  IMAD.MOV.U32 R3, RZ, RZ, R5 ;  /* 0x000000ffff037224 */ /* 0x000fe400078e0005 */
[----:B--2---:R-:W-:-:S02]  /*0f50*/  IMAD.MOV.U32 R32, RZ, RZ, R16 ;  /* 0x000000ffff207224 */ /* 0x004fc400078e0010 */
[----:B------:R-:W-:-:S07]  /*0f60*/  IMAD.MOV.U32 R33, RZ, RZ, R17 ;  /* 0x000000ffff217224 */ /* 0x000fce00078e0011 */
.L_x_7:
[----:B------:R-:W-:Y:S05]  /*0f70*/  BSYNC.RECONVERGENT B0 ;  /* 0x0000000000007941 */ /* 0x000fea0003800200 */
.L_x_0:
[----:B------:R-:W-:Y:S01]  /*0f80*/  SHF.R.U32.HI R2, RZ, 0x2, R3 ;  /* 0x00000002ff027819 */ /* 0x000fe20000011603 */
[----:B------:R-:W-:Y:S01]  /*0f90*/  IMAD.SHL.U32 R10, R13, 0x10, RZ ;  /* 0x000000100d0a7824 */ /* 0x000fe200078e00ff */
[----:B------:R-:W-:Y:S01]  /*0fa0*/  SHF.R.U32.HI R14, RZ, 0x2, R7 ;  /* 0x00000002ff0e7819 */ /* 0x000fe20000011607 */
[----:B------:R-:W-:Y:S01]  /*0fb0*/  IMAD.MOV.U32 R20, RZ, RZ, 0x0 ;  /* 0x00000000ff147424 */ /* 0x000fe200078e00ff */
[----:B------:R-:W-:Y:S01]  /*0fc0*/  LOP3.LUT R2, R2, R3, RZ, 0x3c, !PT ;  /* 0x0000000302027212 */ /* 0x000fe200078e3cff */
[----:B------:R-:W-:Y:S01]  /*0fd0*/  IMAD.MOV.U32 R21, RZ, RZ, 0x3ca00000 ;  /* 0x3ca00000ff157424 */ /* 0x000fe200078e00ff */
[----:B------:R-:W-:Y:S01]  /*0fe0*/  LOP3.LUT R14, R14, R7, RZ, 0x3c, !PT ;  /* 0x000000070e0e7212 */ /* 0x000fe200078e3cff */
[----:B------:R-:W-:Y:S02]  /*0ff0*/  IMAD.MOV.U32 R18, RZ, RZ, R6 ;  /* 0x000000ffff127224 */ /* 0x000fe400078e0006 */
[----:B------:R-:W-:Y:S02]  /*1000*/  IMAD.SHL.U32 R3, R2, 0x2, RZ ;  /* 0x0000000202037824 */ /* 0x000fe400078e00ff */
[----:B------:R-:W-:-:S03]  /*1010*/  IMAD.SHL.U32 R5, R14, 0x2, RZ ;  /* 0x000000020e057824 */ /* 0x000fc600078e00ff */
[----:B------:R-:W-:Y:S01]  /*1020*/  LOP3.LUT R3, R13, R10, R3, 0x96, !PT ;  /* 0x0000000a0d037212 */ /* 0x000fe200078e9603 */
[----:B------:R-:W-:-:S03]  /*1030*/  VIADD R10, R4, 0xb0f8a ;  /* 0x000b0f8a040a7836 */ /* 0x000fc60000000000 */
[----:B------:R-:W-:-:S04]  /*1040*/  LOP3.LUT R2, R3, R2, RZ, 0x3c, !PT ;  /* 0x0000000203027212 */ /* 0x000fc800078e3cff */
[----:B------:R-:W-:-:S04]  /*1050*/  SHF.L.U32 R3, R2, 0x4, RZ ;  /* 0x0000000402037819 */ /* 0x000fc800000006ff */
[----:B------:R-:W-:Y:S02]  /*1060*/  LOP3.LUT R3, R14, R5, R3, 0x96, !PT ;  /* 0x000000050e037212 */ /* 0x000fe400078e9603 */
[----:B------:R-:W-:Y:S02]  /*1070*/  IADD3 R5, PT, PT, R4, 0x587c5, R2 ;  /* 0x000587c504057810 */ /* 0x000fe40007ffe002 */
[----:B------:R-:W-:-:S05]  /*1080*/  LOP3.LUT R3, R3, R2, RZ, 0x3c, !PT ;  /* 0x0000000203037212 */ /* 0x000fca00078e3cff */
[----:B------:R-:W-:-:S04]  /*1090*/  IMAD.IADD R14, R3, 0x1, R10 ;  /* 0x00000001030e7824 */ /* 0x000fc800078e020a */
[----:B------:R-:W-:-:S03]  /*10a0*/  IMAD.WIDE.U32 R14, R14, 0x200000, RZ ;  /* 0x002000000e0e7825 */ /* 0x000fc600078e00ff */
[----:B------:R-:W-:-:S04]  /*10b0*/  LOP3.LUT R14, R14, R5, RZ, 0x3c, !PT ;  /* 0x000000050e0e7212 */ /* 0x000fc800078e3cff */
[----:B------:R-:W0:Y:S02]  /*10c0*/  I2F.F64.U64 R4, R14 ;  /* 0x0000000e00047312 */ /* 0x000e240000301800 */
[----:B0-----:R-:W-:-:S08]  /*10d0*/  DFMA R4, R4, R20, 5.5511151231257827021e-17 ;  /* 0x3c9000000404742b */ /* 0x001fd00000000014 */
[----:B------:R-:W-:-:S08]  /*10e0*/  DMUL R4, R4, R4 ;  /* 0x0000000404047228 */ /* 0x000fd00000000000 */
[----:B------:R-:W-:-:S08]  /*10f0*/  DFMA R4, R32, R32, R4 ;  /* 0x000000202004722b */ /* 0x000fd00000000004 */
[----:B------:R-:W-:-:S14]  /*1100*/  DSETP.GTU.AND P0, PT, R4, 1, PT ;  /* 0x3ff000000400742a */ /* 0x000fdc0003f0c000 */
[----:B------:R-:W0:Y:S01]  /*1110*/  @!P0 LDC.64 R4, c[0x0][0x388] ;  /* 0x0000e200ff048b82 */ /* 0x000e220000000a00 */
[----:B------:R-:W-:Y:S02]  /*1120*/  @!P0 IMAD.MOV.U32 R7, RZ, RZ, 0x3f800000 ;  /* 0x3f800000ff078424 */ /* 0x000fe400078e00ff */
[----:B0-----:R-:W-:-:S05]  /*1130*/  @!P0 IMAD.WIDE R4, R0, 0x4, R4 ;  /* 0x0000000400048825 */ /* 0x001fca00078e0204 */
[----:B------:R-:W-:Y:S04]  /*1140*/  @!P0 STG.E desc[UR4][R4.64], R7 ;  /* 0x0000000704008986 */ /* 0x000fe8000c101904 */
[----:B------:R-:W-:Y:S04]  /*1150*/  STG.E.64 desc[UR4][R8.64], R10 ;  /* 0x0000000a08007986 */ /* 0x000fe8000c101b04 */
[----:B------:R-:W-:Y:S04]  /*1160*/  STG.E.64 desc[UR4][R8.64+0x8], R12 ;  /* 0x0000080c08007986 */ /* 0x000fe8000c101b04 */
[----:B------:R-:W-:Y:S04]  /*1170*/  STG.E.64 desc[UR4][R8.64+0x10], R2 ;  /* 0x0000100208007986 */ /* 0x000fe8000c101b04 */
[----:B------:R-:W-:Y:S04]  /*1180*/  STG.E.64 desc[UR4][R8.64+0x18], R18 ;  /* 0x0000181208007986 */ /* 0x000fe8000c101b04 */
[----:B------:R-:W-:Y:S04]  /*1190*/  STG.E.64 desc[UR4][R8.64+0x28], R16 ;  /* 0x0000281008007986 */ /* 0x000fe8000c101b04 */
[----:B------:R-:W-:Y:S01]  /*11a0*/  STG.E desc[UR4][R8.64+0x20], R35 ;  /* 0x0000202308007986 */ /* 0x000fe2000c101904 */
[----:B------:R-:W-:Y:S05]  /*11b0*/  EXIT ;  /* 0x000000000000794d */ /* 0x000fea0003800000 */
        .weak           $__internal_0_$__cuda_sm20_dsqrt_rn_f64_mediumpath_v1
        .type           $__internal_0_$__cuda_sm20_dsqrt_rn_f64_mediumpath_v1,@function
        .size           $__internal_0_$__cuda_sm20_dsqrt_rn_f64_mediumpath_v1,(.L_x_22 - $__internal_0_$__cuda_sm20_dsqrt_rn_f64_mediumpath_v1)
$__internal_0_$__cuda_sm20_dsqrt_rn_f64_mediumpath_v1:
[----:B------:R-:W-:Y:S01]  /*11c0*/  ISETP.GE.U32.AND P0, PT, R18, -0x3400000, PT ;  /* 0xfcc000001200780c */ /* 0x000fe20003f06070 */
[----:B------:R-:W-:Y:S01]  /*11d0*/  BSSY.RECONVERGENT B2, `(.L_x_8) ;  /* 0x0000024000027945 */ /* 0x000fe20003800200 */
[----:B------:R-:W-:-:S11]  /*11e0*/  MOV R25, R31 ;  /* 0x0000001f00197202 */ /* 0x000fd60000000f00 */
[----:B------:R-:W-:Y:S05]  /*11f0*/  @!P0 BRA `(.L_x_9) ;  /* 0x0000000000208947 */ /* 0x000fea0003800000 */
[----:B------:R-:W-:-:S10]  /*1200*/  DFMA.RM R24, R28, R24, R26 ;  /* 0x000000181c18722b */ /* 0x000fd4000000401a */
[----:B------:R-:W-:-:S05]  /*1210*/  IADD3 R18, P0, PT, R24, 0x1, RZ ;  /* 0x0000000118127810 */ /* 0x000fca0007f1e0ff */
[----:B------:R-:W-:-:S06]  /*1220*/  IMAD.X R19, RZ, RZ, R25, P0 ;  /* 0x000000ffff137224 */ /* 0x000fcc00000e0619 */
[----:B------:R-:W-:-:S08]  /*1230*/  DFMA.RP R16, -R24, R18, R16 ;  /* 0x000000121810722b */ /* 0x000fd00000008110 */
[----:B------:R-:W-:-:S06]  /*1240*/  DSETP.GT.AND P0, PT, R16, RZ, PT ;  /* 0x000000ff1000722a */ /* 0x000fcc0003f04000 */
[----:B------:R-:W-:Y:S02]  /*1250*/  FSEL R18, R18, R24, P0 ;  /* 0x0000001812127208 */ /* 0x000fe40000000000 */
[----:B------:R-:W-:Y:S01]  /*1260*/  FSEL R19, R19, R25, P0 ;  /* 0x0000001913137208 */ /* 0x000fe20000000000 */
[----:B------:R-:W-:Y:S06]  /*1270*/  BRA `(.L_x_10) ;  /* 0x0000000000647947 */ /* 0x000fec0003800000 */
.L_x_9:
[----:B------:R-:W-:-:S14]  /*1280*/  DSETP.NE.AND P0, PT, R16, RZ, PT ;  /* 0x000000ff1000722a */ /* 0x000fdc0003f05000 */
[----:B------:R-:W-:Y:S05]  /*1290*/  @!P0 BRA `(.L_x_11) ;  /* 0x0000000000588947 */ /* 0x000fea0003800000 */
[----:B------:R-:W-:-:S13]  /*12a0*/  ISETP.GE.AND P0, PT, R17, RZ, PT ;  /* 0x000000ff1100720c */ /* 0x000fda0003f06270 */
[----:B------:R-:W-:Y:S02]  /*12b0*/  @!P0 IMAD.MOV.U32 R18, RZ, RZ, 0x0 ;  /* 0x00000000ff128424 */ /* 0x000fe400078e00ff */
[----:B------:R-:W-:Y:S01]  /*12c0*/  @!P0 IMAD.MOV.U32 R19, RZ, RZ, -0x80000 ;  /* 0xfff80000ff138424 */ /* 0x000fe200078e00ff */
[----:B------:R-:W-:Y:S06]  /*12d0*/  @!P0 BRA `(.L_x_10) ;  /* 0x00000000004c8947 */ /* 0x000fec0003800000 */
[----:B------:R-:W-:-:S13]  /*12e0*/  ISETP.GT.AND P0, PT, R17, 0x7fefffff, PT ;  /* 0x7fefffff1100780c */ /* 0x000fda0003f04270 */
[----:B------:R-:W-:Y:S05]  /*12f0*/  @P0 BRA `(.L_x_11) ;  /* 0x0000000000400947 */ /* 0x000fea0003800000 */
[----:B------:R-:W-:Y:S01]  /*1300*/  DMUL R16, R16, 8.11296384146066816958e+31 ;  /* 0x4690000010107828 */ /* 0x000fe20000000000 */
[----:B------:R-:W-:Y:S02]  /*1310*/  IMAD.MOV.U32 R18, RZ, RZ, RZ ;  /* 0x000000ffff127224 */ /* 0x000fe400078e00ff */
[----:B------:R-:W-:Y:S02]  /*1320*/  IMAD.MOV.U32 R26, RZ, RZ, 0x0 ;  /* 0x00000000ff1a7424 */ /* 0x000fe400078e00ff */
[----:B------:R-:W-:Y:S01]  /*1330*/  IMAD.MOV.U32 R27, RZ, RZ, 0x3fd80000 ;  /* 0x3fd80000ff1b7424 */ /* 0x000fe200078e00ff */
[----:B------:R-:W0:Y:S02]  /*1340*/  MUFU.RSQ64H R19, R17 ;  /* 0x0000001100137308 */ /* 0x000e240000001c00 */
[----:B0-----:R-:W-:-:S08]  /*1350*/  DMUL R24, R18, R18 ;  /* 0x0000001212187228 */ /* 0x001fd00000000000 */
[----:B------:R-:W-:-:S08]  /*1360*/  DFMA R24, R16, -R24, 1 ;  /* 0x3ff000001018742b */ /* 0x000fd00000000818 */
[----:B------:R-:W-:Y:S02]  /*1370*/  DFMA R26, R24, R26, 0.5 ;  /* 0x3fe00000181a742b */ /* 0x000fe4000000001a */
[----:B------:R-:W-:-:S08]  /*1380*/  DMUL R24, R18, R24 ;  /* 0x0000001812187228 */ /* 0x000fd00000000000 */
[----:B------:R-:W-:-:S08]  /*1390*/  DFMA R24, R26, R24, R18 ;  /* 0x000000181a18722b */ /* 0x000fd00000000012 */
[----:B------:R-:W-:Y:S02]  /*13a0*/  DMUL R18, R16, R24 ;  /* 0x0000001810127228 */ /* 0x000fe40000000000 */
[----:B------:R-:W-:-:S06]  /*13b0*/  IADD3 R25, PT, PT, R25, -0x100000, RZ ;  /* 0xfff0000019197810 */ /* 0x000fcc0007ffe0ff */
[----:B------:R-:W-:-:S08]  /*13c0*/  DFMA R26, R18, -R18, R16 ;  /* 0x80000012121a722b */ /* 0x000fd00000000010 */
[----:B------:R-:W-:-:S10]  /*13d0*/  DFMA R18, R24, R26, R18 ;  /* 0x0000001a1812722b */ /* 0x000fd40000000012 */
[----:B------:R-:W-:Y:S01]  /*13e0*/  VIADD R19, R19, 0xfcb00000 ;  /* 0xfcb0000013137836 */ /* 0x000fe20000000000 */
[----:B------:R-:W-:Y:S06]  /*13f0*/  BRA `(.L_x_10) ;  /* 0x0000000000047947 */ /* 0x000fec0003800000 */
.L_x_11:
[----:B------:R-:W-:-:S11]  /*1400*/  DADD R18, R16, R16 ;  /* 0x0000000010127229 */ /* 0x000fd60000000010 */
.L_x_10:
[----:B------:R-:W-:Y:S05]  /*1410*/  BSYNC.RECONVERGENT B2 ;  /* 0x0000000000027941 */ /* 0x000fea0003800200 */
.L_x_8:
[----:B------:R-:W-:Y:S02]  /*1420*/  IMAD.MOV.U32 R16, RZ, RZ, R2 ;  /* 0x000000ffff107224 */ /* 0x000fe400078e0002 */
[----:B------:R-:W-:Y:S02]  /*1430*/  IMAD.MOV.U32 R17, RZ, RZ, 0x0 ;  /* 0x00000000ff117424 */ /* 0x000fe400078e00ff */
[----:B------:R-:W-:Y:S02]  /*1440*/  IMAD.MOV.U32 R32, RZ, RZ, R18 ;  /* 0x000000ffff207224 */ /* 0x000fe400078e0012 */
[----:B------:R-:W-:Y:S01]  /*1450*/  IMAD.MOV.U32 R33, RZ, RZ, R19 ;  /* 0x000000ffff217224 */ /* 0x000fe200078e0013 */
[----:B------:R-:W-:Y:S06]  /*1460*/  RET.REL.NODEC R16 `(_Z8generateP17curandStateXORWOWPf) ;  /* 0xffffffe810e47950 */ /* 0x000fec0003c3ffff */
.L_x_12:
[----:B------:R-:W-:-:S00]  /*1470*/  BRA `(.L_x_12) ;  /* 0xfffffffc00fc7947 */ /* 0x000fc0000383ffff */
[----:B------:R-:W-:-:S00]  /*1480*/  NOP ;  /* 0x0000000000007918 */ /* 0x000fc00000000000 */
[----:B------:R-:W-:-:S00]  /*1490*/  NOP ;  /* 0x0000000000007918 */ /* 0x000fc00000000000 */
[----:B------:R-:W-:-:S00]  /*14a0*/  NOP ;  /* 0x0000000000007918 */ /* 0x000fc00000000000 */
[----:B------:R-:W-:-:S00]  /*14b0*/  NOP ;  /* 0x0000000000007918 */ /* 0x000fc00000000000 */
[----:B------:R-:W-:-:S00]  /*14c0*/  NOP ;  /* 0x0000000000007918 */ /* 0x000fc00000000000 */
[----:B------:R-:W-:-:S00]  /*14d0*/  NOP ;  /* 0x0000000000007918 */ /* 0x000fc00000000000 */
[----:B------:R-:W-:-:S00]  /*14e0*/  NOP ;  /* 0x0000000000007918 */ /* 0x000fc00000000000 */
[----:B------:R-:W-:-:S00]  /*14f0*/  NOP ;  /* 0x0000000000007918 */ /* 0x000fc00000000000 */
.L_x_22:


//--------------------- .text._Z12setup_kernelP17curandStateXORWOWm --------------------------
	.section	.text._Z12setup_kernelP17curandStateXORWOWm,"ax",@progbits
	.align	128
        .global         _Z12setup_kernelP17curandStateXORWOWm
        .type           _Z12setup_kernelP17curandStateXORWOWm,@function
        .size           _Z12setup_kernelP17curandStateXORWOWm,(.L_x_24 - _Z12setup_kernelP17curandStateXORWOWm)
        .other          _Z12setup_kernelP17curandStateXORWOWm,@"STO_CUDA_ENTRY STV_DEFAULT"
_Z12setup_kernelP17curandStateXORWOWm:
.text._Z12setup_kernelP17curandStateXORWOWm:
[----:B------:R-:W-:Y:S01]  /*0000*/  LDC R1, c[0x0][0x37c] ;  /* 0x0000df00ff017b82 */ /* 0x000fe20000000800 */
[----:B------:R-:W0:Y:S07]  /*0010*/  S2R R4, SR_TID.X ;  /* 0x0000000000047919 */ /* 0x000e2e0000002100 */
[----:B------:R-:W1:Y:S01]  /*0020*/  LDC.64 R2, c[0x0][0x388] ;  /* 0x0000e200ff027b82 */ /* 0x000e620000000a00 */
[----:B------:R-:W2:Y:S01]  /*0030*/  LDCU.64 UR4, c[0x0][0x358] ;  /* 0x00006b00ff0477ac */ /* 0x000ea20008000a00 */
[----:B------:R-:W-:Y:S06]  /*0040*/  BSSY.RECONVERGENT B0, `(.L_x_13) ;  /* 0x00000e5000007945 */ /* 0x000fec0003800200 */
[----:B------:R-:W0:Y:S08]  /*0050*/  S2UR UR6, SR_CTAID.X ;  /* 0x00000000000679c3 */ /* 0x000e300000002500 */
[----:B------:R-:W0:Y:S08]  /*0060*/  LDC R13, c[0x0][0x360] ;  /* 0x0000d800ff0d7b82 */ /* 0x000e300000000800 */
[----:B------:R-:W3:Y:S01]  /*0070*/  LDC.64 R6, c[0x0][0x380] ;  /* 0x0000e000ff067b82 */ /* 0x000ee20000000a00 */
[----:B-1----:R-:W-:-:S02]  /*0080*/  LOP3.LUT R0, R2, 0xaad26b49, RZ, 0x3c, !PT ;  /* 0xaad26b4902007812 */ /* 0x002fc400078e3cff */
[----:B------:R-:W-:-:S03]  /*0090*/  LOP3.LUT R2, R3, 0xf7dcefdd, RZ, 0x3c, !PT ;  /* 0xf7dcefdd03027812 */ /* 0x000fc600078e3cff */
[----:B------:R-:W-:Y:S02]  /*00a0*/  IMAD R0, R0, 0x4182bed5, RZ ;  /* 0x4182bed500007824 */ /* 0x000fe400078e02ff */
[----:B------:R-:W-:Y:S02]  /*00b0*/  IMAD R3, R2, -0x658354e5, RZ ;  /* 0x9a7cab1b02037824 */ /* 0x000fe400078e02ff */
[C---:B------:R-:W-:Y:S01]  /*00c0*/  VIADD R5, R0.reuse, 0x75bcd15 ;  /* 0x075bcd1500057836 */ /* 0x040fe20000000000 */
[C---:B------:R-:W-:Y:S01]  /*00d0*/  LOP3.LUT R8, R0.reuse, 0x159a55e5, RZ, 0x3c, !PT ;  /* 0x159a55e500087812 */ /* 0x040fe200078e3cff */
[C---:B------:R-:W-:Y:S01]  /*00e0*/  VIADD R11, R0.reuse, 0x583f19 ;  /* 0x00583f19000b7836 */ /* 0x040fe20000000000 */
[C---:B------:R-:W-:Y:S01]  /*00f0*/  LOP3.LUT R10, R3.reuse, 0x5491333, RZ, 0x3c, !PT ;  /* 0x05491333030a7812 */ /* 0x040fe200078e3cff */
[----:B------:R-:W-:Y:S02]  /*0100*/  VIADD R9, R3, 0x1f123bb5 ;  /* 0x1f123bb503097836 */ /* 0x000fe40000000000 */
[----:B0-----:R-:W-:Y:S01]  /*0110*/  IMAD R13, R13, UR6, R4 ;  /* 0x000000060d0d7c24 */ /* 0x001fe2000f8e0204 */
[----:B------:R-:W-:-:S04]  /*0120*/  IADD3 R4, PT, PT, R0, 0x64f0c9, R3 ;  /* 0x0064f0c900047810 */ /* 0x000fc80007ffe003 */
[C---:B------:R-:W-:Y:S01]  /*0130*/  ISETP.NE.AND P0, PT, R13.reuse, RZ, PT ;  /* 0x000000ff0d00720c */ /* 0x040fe20003f05270 */
[----:B---3--:R-:W-:-:S05]  /*0140*/  IMAD.WIDE R6, R13, 0x30, R6 ;  /* 0x000000300d067825 */ /* 0x008fca00078e0206 */
[----:B--2---:R0:W-:Y:S04]  /*0150*/  STG.E.64 desc[UR4][R6.64], R4 ;  /* 0x0000000406007986 */ /* 0x0041e8000c101b04 */
[----:B------:R0:W-:Y:S04]  /*0160*/  STG.E.64 desc[UR4][R6.64+0x8], R8 ;  /* 0x0000080806007986 */ /* 0x0001e8000c101b04 */
[----:B------:R0:W-:Y:S01]  /*0170*/  STG.E.64 desc[UR4][R6.64+0x10], R10 ;  /* 0x0000100a06007986 */ /* 0x0001e2000c101b04 */
[----:B------:R-:W-:Y:S05]  /*0180*/  @!P0 BRA `(.L_x_14) ;  /* 0x0000000c00408947 */ /* 0x000fea0003800000 */
[----:B------:R-:W-:Y:S01]  /*0190*/  SHF.R.S32.HI R0, RZ, 0x1f, R13 ;  /* 0x0000001fff007819 */ /* 0x000fe2000001140d */
[----:B------:R-:W-:-:S07]  /*01a0*/  IMAD.MOV.U32 R12, RZ, RZ, RZ ;  /* 0x000000ffff0c7224 */ /* 0x000fce00078e00ff */
.L_x_20:
[----:B-1----:R-:W-:Y:S01]  /*01b0*/  LOP3.LUT R2, R13, 0x3, RZ, 0xc0, !PT ;  /* 0x000000030d027812 */ /* 0x002fe200078ec0ff */
[----:B------:R-:W-:Y:S03]  /*01c0*/  BSSY.RECONVERGENT B1, `(.L_x_15) ;  /* 0x00000c6000017945 */ /* 0x000fe60003800200 */
[----:B------:R-:W-:-:S04]  /*01d0*/  ISETP.NE.U32.AND P0, PT, R2, RZ, PT ;  /* 0x000000ff0200720c */ /* 0x000fc80003f05070 */
[----:B------:R-:W-:-:S13]  /*01e0*/  ISETP.NE.AND.EX P0, PT, RZ, RZ, PT, P0 ;  /* 0x000000ffff00720c */ /* 0x000fda0003f05300 */
[----:B------:R-:W-:Y:S05]  /*01f0*/  @!P0 BRA `(.L_x_16) ;  /* 0x0000000c00088947 */ /* 0x000fea0003800000 */
[----:B0-----:R-:W0:Y:S01]  /*0200*/  LDC.64 R8, c[0x4][RZ] ;  /* 0x01000000ff087b82 */ /* 0x001e220000000a00 */
[----:B------:R-:W-:Y:S02]  /*0210*/  IMAD.MOV.U32 R14, RZ, RZ, RZ ;  /* 0x000000ffff0e7224 */ /* 0x000fe400078e00ff */
[----:B0-----:R-:W-:-:S07]  /*0220*/  IMAD.WIDE.U32 R8, R12, 0xc80, R8 ;  /* 0x00000c800c087825 */ /* 0x001fce00078e0008 */
.L_x_19:
[----:B-1----:R-:W-:Y:S01]  /*0230*/  IMAD.MOV.U32 R15, RZ, RZ, RZ ;  /* 0x000000ffff0f7224 */ /* 0x002fe200078e00ff */
[----:B------:R-:W-:Y:S01]  /*0240*/  CS2R R2, SRZ ;  /* 0x0000000000027805 */ /* 0x000fe2000001ff00 */
[----:B------:R-:W-:Y:S01]  /*0250*/  IMAD.MOV.U32 R17, RZ, RZ, RZ ;  /* 0x000000ffff117224 */ /* 0x000fe200078e00ff */
[----:B------:R-:W-:-:S07]  /*0260*/  CS2R R4, SRZ ;  /* 0x0000000000047805 */ /* 0x000fce000001ff00 */
.L_x_18:
[----:B------:R-:W-:-:S05]  /*0270*/  IMAD.WIDE.U32 R10, R17, 0x4, R6 ;  /* 0x00000004110a7825 */ /* 0x000fca00078e0006 */
[----:B------:R0:W5:Y:S01]  /*0280*/  LDG.E R16, desc[UR4][R10.64+0x4] ;  /* 0x000004040a107981 */ /* 0x000162000c1e1900 */
[----:B------:R-:W-:-:S07]  /*0290*/  IMAD.MOV.U32 R19, RZ, RZ, RZ ;  /* 0x000000ffff137224 */ /* 0x000fce00078e00ff */
.L_x_17:
[----:B-----5:R-:W-:Y:S01]  /*02a0*/  SHF.R.U32.HI R24, RZ, R19, R16 ;  /* 0x00000013ff187219 */ /* 0x020fe20000011610 */
[----:B0-----:R-:W-:-:S03]  /*02b0*/  IMAD.SHL.U32 R10, R17, 0x20, RZ ;  /* 0x00000020110a7824 */ /* 0x001fc600078e00ff */
[----:B------:R-:W-:Y:S01]  /*02c0*/  LOP3.LUT R11, R24, 0x1, RZ, 0xc0, !PT ;  /* 0x00000001180b7812 */ /* 0x000fe200078ec0ff */
[----:B------:R-:W-:-:S03]  /*02d0*/  IMAD.IADD R10, R10, 0x1, R19 ;  /* 0x000000010a0a7824 */ /* 0x000fc600078e0213 */
[----:B------:R-:W-:Y:S01]  /*02e0*/  ISETP.NE.U32.AND P0, PT, R11, 0x1, PT ;  /* 0x000000010b00780c */ /* 0x000fe20003f05070 */
[----:B------:R-:W-:-:S03]  /*02f0*/  IMAD R11, R10, 0x5, RZ ;  /* 0x000000050a0b7824 */ /* 0x000fc600078e02ff */
[----:B------:R-:W-:Y:S01]  /*0300*/  R2P PR, R24, 0x7e ;  /* 0x0000007e18007804 */ /* 0x000fe20000000000 */
[----:B------:R-:W-:-:S08]  /*0310*/  IMAD.WIDE.U32 R10, R11, 0x4, R8 ;  /* 0x000000040b0a7825 */ /* 0x000fd000078e0008 */
[----:B------:R-:W2:Y:S04]  /*0320*/  @!P0 LDG.E R18, desc[UR4][R10.64] ;  /* 0x000000040a128981 */ /* 0x000ea8000c1e1900 */
[----:B------:R-:W3:Y:S04]  /*0330*/  @!P0 LDG.E R20, desc[UR4][R10.64+0x10] ;  /* 0x000010040a148981 */ /* 0x000ee8000c1e1900 */
[----:B------:R-:W4:Y:S04]  /*0340*/  @P1 LDG.E R22, desc[UR4][R10.64+0x14] ;  /* 0x000014040a161981 */ /* 0x000f28000c1e1900 */
[----:B------:R-:W4:Y:S04]  /*0350*/  @P2 LDG.E R26, desc[UR4][R10.64+0x28] ;  /* 0x000028040a1a2981 */ /* 0x000f28000c1e1900 */
[----:B------:R-:W4:Y:S04]  /*0360*/  @!P0 LDG.E R21, desc[UR4][R10.64+0x4] ;  /* 0x000004040a158981 */ /* 0x000f28000c1e1900 */
[----:B------:R-:W4:Y:S04]  /*0370*/  @!P0 LDG.E R23, desc[UR4][R10.64+0xc] ;  /* 0x00000c040a178981 */ /* 0x000f28000c1e1900 */
[----:B------:R-:W4:Y:S04]  /*0380*/  @P1 LDG.E R25, desc[UR4][R10.64+0x18] ;  /* 0x000018040a191981 */ /* 0x000f28000c1e1900 */
[----:B------:R-:W4:Y:S04]  /*0390*/  @P3 LDG.E R28, desc[UR4][R10.64+0x3c] ;  /* 0x00003c040a1c3981 */ /* 0x000f28000c1e1900 */
[----:B------:R-:W4:Y:S01]  /*03a0*/  @P6 LDG.E R27, desc[UR4][R10.64+0x7c] ;  /* 0x00007c040a1b6981 */ /* 0x000f22000c1e1900 */
[----:B--2---:R-:W-:-:S03]  /*03b0*/  @!P0 LOP3.LUT R15, R15, R18, RZ, 0x3c, !PT ;  /* 0x000000120f0f8212 */ /* 0x004fc600078e3cff */
[----:B------:R-:W2:Y:S01]  /*03c0*/  @!P0 LDG.E R18, desc[UR4][R10.64+0x8] ;  /* 0x000008040a128981 */ /* 0x000ea2000c1e1900 */
[----:B---3--:R-:W-:-:S03]  /*03d0*/  @!P0 LOP3.LUT R3, R3, R20, RZ, 0x3c, !PT ;  /* 0x0000001403038212 */ /* 0x008fc600078e3cff */
[----:B------:R-:W3:Y:S01]  /*03e0*/  @P1 LDG.E R20, desc[UR4][R10.64+0x24] ;  /* 0x000024040a141981 */ /* 0x000ee2000c1e1900 */
[----:B----4-:R-:W-:-:S03]  /*03f0*/  @P1 LOP3.LUT R15, R15, R22, RZ, 0x3c, !PT ;  /* 0x000000160f0f1212 */ /* 0x010fc600078e3cff */
[----:B------:R-:W4:Y:S01]  /*0400*/  @P2 LDG.E R22, desc[UR4][R10.64+0x38] ;  /* 0x000038040a162981 */ /* 0x000f22000c1e1900 */
[----:B------:R-:W-:-:S03]  /*0410*/  @P2 LOP3.LUT R15, R15, R26, RZ, 0x3c, !PT ;  /* 0x0000001a0f0f2212 */ /* 0x000fc600078e3cff */
[----:B------:R-:W4:Y:S01]  /*0420*/  @P4 LDG.E R26, desc[UR4][R10.64+0x50] ;  /* 0x000050040a1a4981 */ /* 0x000f22000c1e1900 */
[----:B------:R-:W-:-:S03]  /*0430*/  @!P0 LOP3.LUT R4, R4, R21, RZ, 0x3c, !PT ;  /* 0x0000001504048212 */ /* 0x000fc600078e3cff */
[----:B------:R-:W4:Y:S01]  /*0440*/  @P1 LDG.E R21, desc[UR4][R10.64+0x20] ;  /* 0x000020040a151981 */ /* 0x000f22000c1e1900 */
[----:B------:R-:W-:-:S03]  /*0450*/  @!P0 LOP3.LUT R2, R2, R23, RZ, 0x3c, !PT ;  /* 0x0000001702028212 */ /* 0x000fc600078e3cff */
[----:B------:R-:W4:Y:S01]  /*0460*/  @P2 LDG.E R23, desc[UR4][R10.64+0x2c] ;  /* 0x00002c040a172981 */ /* 0x000f22000c1e1900 */
[----:B------:R-:W-:-:S03]  /*0470*/  @P1 LOP3.LUT R4, R4, R25, RZ, 0x3c, !PT ;  /* 0x0000001904041212 */ /* 0x000fc600078e3cff */
[----:B------:R-:W4:Y:S01]  /*0480*/  @P2 LDG.E R25, desc[UR4][R10.64+0x34] ;  /* 0x000034040a192981 */ /* 0x000f22000c1e1900 */
[----:B--2---:R-:W-:-:S03]  /*0490*/  @!P0 LOP3.LUT R5, R5, R18, RZ, 0x3c, !PT ;  /* 0x0000001205058212 */ /* 0x004fc600078e3cff */
[----:B------:R-:W2:Y:S01]  /*04a0*/  @P1 LDG.E R18, desc[UR4][R10.64+0x1c] ;  /* 0x00001c040a121981 */ /* 0x000ea2000c1e1900 */
[----:B---3--:R-:W-:-:S03]  /*04b0*/  @P1 LOP3.LUT R3, R3, R20, RZ, 0x3c, !PT ;  /* 0x0000001403031212 */ /* 0x008fc600078e3cff */
[----:B------:R-:W3:Y:S01]  /*04c0*/  @P2 LDG.E R20, desc[UR4][R10.64+0x30] ;  /* 0x000030040a142981 */ /* 0x000ee2000c1e1900 */
[----:B----4-:R-:W-:-:S03]  /*04d0*/  @P2 LOP3.LUT R3, R3, R22, RZ, 0x3c, !PT ;  /* 0x0000001603032212 */ /* 0x010fc600078e3cff */
[----:B------:R-:W4:Y:S01]  /*04e0*/  @P3 LDG.E R22, desc[UR4][R10.64+0x4c] ;  /* 0x00004c040a163981 */ /* 0x000f22000c1e1900 */
[----:B------:R-:W-:-:S04]  /*04f0*/  @P3 LOP3.LUT R15, R15, R28, RZ, 0x3c, !PT ;  /* 0x0000001c0f0f3212 */ /* 0x000fc800078e3cff */
[----:B------:R-:W-:Y:S02]  /*0500*/  @P4 LOP3.LUT R15, R15, R26, RZ, 0x3c, !PT ;  /* 0x0000001a0f0f4212 */ /* 0x000fe400078e3cff */
[----:B------:R-:W-:Y:S01]  /*0510*/  @P1 LOP3.LUT R2, R2, R21, RZ, 0x3c, !PT ;  /* 0x0000001502021212 */ /* 0x000fe200078e3cff */
[----:B------:R-:W4:Y:S04]  /*0520*/  @P5 LDG.E R26, desc[UR4][R10.64+0x64] ;  /* 0x000064040a1a5981 */ /* 0x000f28000c1e1900 */
[----:B------:R-:W4:Y:S01]  /*0530*/  @P3 LDG.E R21, desc[UR4][R10.64+0x40] ;  /* 0x000040040a153981 */ /* 0x000f22000c1e1900 */
[----:B------:R-:W-:Y:S02]  /*0540*/  @P2 LOP3.LUT R4, R4, R23, RZ, 0x3c, !PT ;  /* 0x0000001704042212 */ /* 0x000fe400078e3cff */
[----:B------:R-:W-:Y:S01]  /*0550*/  @P2 LOP3.LUT R2, R2, R25, RZ, 0x3c, !PT ;  /* 0x0000001902022212 */ /* 0x000fe200078e3cff */
[----:B------:R-:W4:Y:S04]  /*0560*/  @P3 LDG.E R23, desc[UR4][R10.64+0x48] ;  /* 0x000048040a173981 */ /* 0x000f28000c1e1900 */
[----:B------:R-:W4:Y:S01]  /*0570*/  @P4 LDG.E R25, desc[UR4][R10.64+0x54] ;  /* 0x000054040a194981 */ /* 0x000f22000c1e1900 */
[----:B--2---:R-:W-:-:S03]  /*0580*/  @P1 LOP3.LUT R5, R5, R18, RZ, 0x3c, !PT ;  /* 0x0000001205051212 */ /* 0x004fc600078e3cff */
[----:B------:R-:W2:Y:S01]  /*0590*/  @P3 LDG.E R18, desc[UR4][R10.64+0x44] ;  /* 0x000044040a123981 */ /* 0x000ea2000c1e1900 */
[----:B---3--:R-:W-:-:S03]  /*05a0*/  @P2 LOP3.LUT R5, R5, R20, RZ, 0x3c, !PT ;  /* 0x0000001405052212 */ /* 0x008fc600078e3cff */
[----:B------:R-:W3:Y:S01]  /*05b0*/  @P4 LDG.E R20, desc[UR4][R10.64+0x58] ;  /* 0x000058040a144981 */ /* 0x000ee2000c1e1900 */
[----:B----4-:R-:W-:-:S03]  /*05c0*/  @P3 LOP3.LUT R3, R3, R22, RZ, 0x3c, !PT ;  /* 0x0000001603033212 */ /* 0x010fc600078e3cff */
[----:B------:R-:W4:Y:S01]  /*05d0*/  @P4 LDG.E R22, desc[UR4][R10.64+0x60] ;  /* 0x000060040a164981 */ /* 0x000f22000c1e1900 */
[----:B------:R-:W-:Y:S02]  /*05e0*/  LOP3.LUT P0, RZ, R24, 0x80, RZ, 0xc0, !PT ;  /* 0x0000008018ff7812 */ /* 0x000fe4000780c0ff */
[----:B------:R-:W-:Y:S02]  /*05f0*/  @P5 LOP3.LUT R15, R15, R26, RZ, 0x3c, !PT ;  /* 0x0000001a0f0f5212 */ /* 0x000fe400078e3cff */
[----:B------:R-:W4:Y:S01]  /*0600*/  @P6 LDG.E R26, desc[UR4][R10.64+0x78] ;  /* 0x000078040a1a6981 */ /* 0x000f22000c1e1900 */
[----:B------:R-:W-:-:S03]  /*0610*/  @P3 LOP3.LUT R4, R4, R21, RZ, 0x3c, !PT ;  /* 0x0000001504043212 */ /* 0x000fc600078e3cff */
[----:B------:R-:W4:Y:S01]  /*0620*/  @P4 LDG.E R21, desc[UR4][R10.64+0x5c] ;  /* 0x00005c040a154981 */ /* 0x000f22000c1e1900 */
[----:B------:R-:W-:-:S03]  /*0630*/  @P3 LOP3.LUT R2, R2, R23, RZ, 0x3c, !PT ;  /* 0x0000001702023212 */ /* 0x000fc600078e3cff */
[----:B------:R-:W4:Y:S01]  /*0640*/  @P5 LDG.E R23, desc[UR4][R10.64+0x68] ;  /* 0x000068040a175981 */ /* 0x000f22000c1e1900 */
[----:B------:R-:W-:-:S03]  /*0650*/  @P4 LOP3.LUT R4, R4, R25, RZ, 0x3c, !PT ;  /* 0x0000001904044212 */ /* 0x000fc600078e3cff */
[----:B------:R-:W4:Y:S01]  /*0660*/  @P5 LDG.E R25, desc[UR4][R10.64+0x70] ;  /* 0x000070040a195981 */ /* 0x000f22000c1e1900 */
[----:B--2---:R-:W-:-:S03]  /*0670*/  @P3 LOP3.LUT R5, R5, R18, RZ, 0x3c, !PT ;  /* 0x0000001205053212 */ /* 0x004fc600078e3cff */
[----:B------:R-:W2:Y:S01]  /*0680*/  @P5 LDG.E R18, desc[UR4][R10.64+0x6c] ;  /* 0x00006c040a125981 */ /* 0x000ea2000c1e1900 */
[----:B---3--:R-:W-:-:S03]  /*0690*/  @P4 LOP3.LUT R5, R5, R20, RZ, 0x3c, !PT ;  /* 0x0000001405054212 */ /* 0x008fc600078e3cff */
[----:B------:R-:W3:Y:S01]  /*06a0*/  @P5 LDG.E R20, desc[UR4][R10.64+0x74] ;  /* 0x000074040a145981 */ /* 0x000ee2000c1e1900 */
[----:B----4-:R-:W-:-:S03]  /*06b0*/  @P4 LOP3.LUT R3, R3, R22, RZ, 0x3c, !PT ;  /* 0x0000001603034212 */ /* 0x010fc600078e3cff */
[----:B------:R-:W4:Y:S01]  /*06c0*/  @P0 LDG.E R22, desc[UR4][R10.64+0x8c] ;  /* 0x00008c040a160981 */ /* 0x000f22000c1e1900 */
[----:B------:R-:W-:-:S03]  /*06d0*/  @P6 LOP3.LUT R15, R15, R26, RZ, 0x3c, !PT ;  /* 0x0000001a0f0f6212 */ /* 0x000fc600078e3cff */
        /* <DEDUP_REMOVED lines=13> */
[----:B------:R-:W-:Y:S02]  /*07b0*/  @P6 LOP3.LUT R4, R4, R27, RZ, 0x3c, !PT ;  /* 0x0000001b04046212 */ /* 0x000fe400078e3cff */
[----:B------:R-:W-:Y:S02]  /*07c0*/  @P6 LOP3.LUT R2, R2, R21, RZ, 0x3c, !PT ;  /* 0x0000001502026212 */ /* 0x000fe400078e3cff */
[----:B------:R-:W-:Y:S02]  /*07d0*/  @P0 LOP3.LUT R4, R4, R23, RZ, 0x3c, !PT ;  /* 0x0000001704040212 */ /* 0x000fe400078e3cff */
[----:B------:R-:W-:Y:S02]  /*07e0*/  @P0 LOP3.LUT R2, R2, R25, RZ, 0x3c, !PT ;  /* 0x0000001902020212 */ /* 0x000fe400078e3cff */
[----:B--2---:R-:W-:Y:S02]  /*07f0*/  @P6 LOP3.LUT R5, R5, R18, RZ, 0x3c, !PT ;  /* 0x0000001205056212 */ /* 0x004fe400078e3cff */
[----:B---3--:R-:W-:-:S02]  /*0800*/  @P6 LOP3.LUT R3, R3, R20, RZ, 0x3c, !PT ;  /* 0x0000001403036212 */ /* 0x008fc400078e3cff */
[----:B----4-:R-:W-:Y:S02]  /*0810*/  @P0 LOP3.LUT R5, R5, R22, RZ, 0x3c, !PT ;  /* 0x0000001605050212 */ /* 0x010fe400078e3cff */
[----:B------:R-:W-:Y:S02]  /*0820*/  @P0 LOP3.LUT R3, R3, R26, RZ, 0x3c, !PT ;  /* 0x0000001a03030212 */ /* 0x000fe400078e3cff */
[----:B------:R-:W-:-:S13]  /*0830*/  R2P PR, R24.B1, 0x7f ;  /* 0x0000007f18007804 */ /* 0x000fda0000001000 */
[----:B------:R-:W2:Y:S04]  /*0840*/  @P0 LDG.E R18, desc[UR4][R10.64+0xa0] ;  /* 0x0000a0040a120981 */ /* 0x000ea8000c1e1900 */
[----:B------:R-:W3:Y:S04]  /*0850*/  @P1 LDG.E R22, desc[UR4][R10.64+0xb4] ;  /* 0x0000b4040a161981 */ /* 0x000ee8000c1e1900 */
[----:B------:R-:W4:Y:S04]  /*0860*/  @P2 LDG.E R26, desc[UR4][R10.64+0xc8] ;  /* 0x0000c8040a1a2981 */ /* 0x000f28000c1e1900 */
[----:B------:R-:W4:Y:S04]  /*0870*/  @P3 LDG.E R28, desc[UR4][R10.64+0xdc] ;  /* 0x0000dc040a1c3981 */ /* 0x000f28000c1e1900 */
[----:B------:R-:W4:Y:S04]  /*0880*/  @P0 LDG.E R23, desc[UR4][R10.64+0xa4] ;  /* 0x0000a4040a170981 */ /* 0x000f28000c1e1900 */
[----:B------:R-:W4:Y:S04]  /*0890*/  @P0 LDG.E R20, desc[UR4][R10.64+0xa8] ;  /* 0x0000a8040a140981 */ /* 0x000f28000c1e1900 */
[----:B------:R-:W4:Y:S04]  /*08a0*/  @P4 LDG.E R25, desc[UR4][R10.64+0xf0] ;  /* 0x0000f0040a194981 */ /* 0x000f28000c1e1900 */
        /* <DEDUP_REMOVED lines=21> */
[----:B------:R-:W-:Y:S02]  /*0a00*/  LOP3.LUT P0, RZ, R24, 0x8000, RZ, 0xc0, !PT ;  /* 0x0000800018ff7812 */ /* 0x000fe4000780c0ff */
[----:B----4-:R-:W-:Y:S01]  /*0a10*/  @P5 LOP3.LUT R15, R15, R26, RZ, 0x3c, !PT ;  /* 0x0000001a0f0f5212 */ /* 0x010fe200078e3cff */
[----:B------:R-:W4:Y:S04]  /*0a20*/  @P3 LDG.E R24, desc[UR4][R10.64+0xe4] ;  /* 0x0000e4040a183981 */ /* 0x000f28000c1e1900 */
[----:B------:R-:W2:Y:S01]  /*0a30*/  @P6 LDG.E R26, desc[UR4][R10.64+0x118] ;  /* 0x000118040a1a6981 */ /* 0x000ea2000c1e1900 */
        /* <DEDUP_REMOVED lines=8> */
[----:B---3--:R-:W-:-:S03]  /*0ac0*/  @P2 LOP3.LUT R3, R3, R22, RZ, 0x3c, !PT ;  /* 0x0000001603032212 */ /* 0x008fc600078e3cff */
[----:B------:R-:W3:Y:S01]  /*0ad0*/  @P4 LDG.E R22, desc[UR4][R10.64+0x100] ;  /* 0x000100040a164981 */ /* 0x000ee2000c1e1900 */
[----:B--2---:R-:W-:-:S03]  /*0ae0*/  @P6 LOP3.LUT R15, R15, R26, RZ, 0x3c, !PT ;  /* 0x0000001a0f0f6212 */ /* 0x004fc600078e3cff */
[----:B------:R-:W2:Y:S01]  /*0af0*/  @P0 LDG.E R26, desc[UR4][R10.64+0x12c] ;  /* 0x00012c040a1a0981 */ /* 0x000ea2000c1e1900 */
[----:B----4-:R-:W-:-:S03]  /*0b00*/  @P2 LOP3.LUT R2, R2, R23, RZ, 0x3c, !PT ;  /* 0x0000001702022212 */ /* 0x010fc600078e3cff */
[----:B------:R-:W4:Y:S01]  /*0b10*/  @P4 LDG.E R23, desc[UR4][R10.64+0xfc] ;  /* 0x0000fc040a174981 */ /* 0x000f22000c1e1900 */
[----:B------:R-:W-:-:S03]  /*0b20*/  @P2 LOP3.LUT R5, R5, R20, RZ, 0x3c, !PT ;  /* 0x0000001405052212 */ /* 0x000fc600078e3cff */
[----:B------:R-:W4:Y:S01]  /*0b30*/  @P4 LDG.E R20, desc[UR4][R10.64+0xf8] ;  /* 0x0000f8040a144981 */ /* 0x000f22000c1e1900 */
[----:B------:R-:W-:Y:S02]  /*0b40*/  @P3 LOP3.LUT R2, R2, R27, RZ, 0x3c, !PT ;  /* 0x0000001b02023212 */ /* 0x000fe400078e3cff */
[----:B------:R-:W-:Y:S01]  /*0b50*/  @P3 LOP3.LUT R4, R4, R25, RZ, 0x3c, !PT ;  /* 0x0000001904043212 */ /* 0x000fe200078e3cff */
[----:B------:R-:W4:Y:S01]  /*0b60*/  @P5 LDG.E R27, desc[UR4][R10.64+0x110] ;  /* 0x000110040a1b5981 */ /* 0x000f22000c1e1900 */
[----:B------:R-:W-:-:S03]  /*0b70*/  @P3 LOP3.LUT R5, R5, R24, RZ, 0x3c, !PT ;  /* 0x0000001805053212 */ /* 0x000fc600078e3cff */
[----:B------:R-:W4:Y:S04]  /*0b80*/  @P5 LDG.E R25, desc[UR4][R10.64+0x108] ;  /* 0x000108040a195981 */ /* 0x000f28000c1e1900 */
        /* <DEDUP_REMOVED lines=19> */
[----:B------:R-:W-:-:S05]  /*0cc0*/  VIADD R19, R19, 0x10 ;  /* 0x0000001013137836 */ /* 0x000fca0000000000 */
[----:B------:R-:W-:Y:S02]  /*0cd0*/  ISETP.NE.AND P1, PT, R19, 0x20, PT ;  /* 0x000000201300780c */ /* 0x000fe40003f25270 */
[----:B------:R-:W-:Y:S02]  /*0ce0*/  @P5 LOP3.LUT R3, R3, R18, RZ, 0x3c, !PT ;  /* 0x0000001203035212 */ /* 0x000fe400078e3cff */
[----:B------:R-:W-:Y:S02]  /*0cf0*/  @P6 LOP3.LUT R4, R4, R21, RZ, 0x3c, !PT ;  /* 0x0000001504046212 */ /* 0x000fe400078e3cff */
[----:B---3--:R-:W-:-:S04]  /*0d00*/  @P6 LOP3.LUT R3, R3, R22, RZ, 0x3c, !PT ;  /* 0x0000001603036212 */ /* 0x008fc800078e3cff */
[----:B--2---:R-:W-:Y:S02]  /*0d10*/  @P0 LOP3.LUT R3, R3, R26, RZ, 0x3c, !PT ;  /* 0x0000001a03030212 */ /* 0x004fe400078e3cff */
[----:B----4-:R-:W-:Y:S02]  /*0d20*/  @P6 LOP3.LUT R2, R2, R23, RZ, 0x3c, !PT ;  /* 0x0000001702026212 */ /* 0x010fe400078e3cff */
[----:B------:R-:W-:Y:S02]  /*0d30*/  @P6 LOP3.LUT R5, R5, R20, RZ, 0x3c, !PT ;  /* 0x0000001405056212 */ /* 0x000fe400078e3cff */
[----:B------:R-:W-:Y:S02]  /*0d40*/  @P0 LOP3.LUT R2, R2, R27, RZ, 0x3c, !PT ;  /* 0x0000001b02020212 */ /* 0x000fe400078e3cff */
[----:B------:R-:W-:Y:S02]  /*0d50*/  @P0 LOP3.LUT R4, R4, R25, RZ, 0x3c, !PT ;  /* 0x0000001904040212 */ /* 0x000fe400078e3cff */
[----:B------:R-:W-:Y:S01]  /*0d60*/  @P0 LOP3.LUT R5, R5, R24, RZ, 0x3c, !PT ;  /* 0x0000001805050212 */ /* 0x000fe200078e3cff */
[----:B------:R-:W-:Y:S06]  /*0d70*/  @P1 BRA `(.L_x_17) ;  /* 0xfffffff400481947 */ /* 0x000fec000383ffff */
[----:B------:R-:W-:-:S05]  /*0d80*/  VIADD R17, R17, 0x1 ;  /* 0x0000000111117836 */ /* 0x000fca0000000000 */
[----:B------:R-:W-:-:S13]  /*0d90*/  ISETP.NE.AND P0, PT, R17, 0x5, PT ;  /* 0x000000051100780c */ /* 0x000fda0003f05270 */
[----:B------:R-:W-:Y:S05]  /*0da0*/  @P0 BRA `(.L_x_18) ;  /* 0xfffffff400300947 */ /* 0x000fea000383ffff */
[----:B------:R1:W-:Y:S01]  /*0db0*/  STG.E.64 desc[UR4][R6.64+0x8], R4 ;  /* 0x0000080406007986 */ /* 0x0003e2000c101b04 */
[----:B------:R-:W-:Y:S01]  /*0dc0*/  VIADD R14, R14, 0x1 ;  /* 0x000000010e0e7836 */ /* 0x000fe20000000000 */
[----:B------:R-:W-:Y:S02]  /*0dd0*/  LOP3.LUT R11, R13, 0x3, RZ, 0xc0, !PT ;  /* 0x000000030d0b7812 */ /* 0x000fe400078ec0ff */
[----:B------:R1:W-:Y:S02]  /*0de0*/  STG.E.64 desc[UR4][R6.64+0x10], R2 ;  /* 0x0000100206007986 */ /* 0x0003e4000c101b04 */
[----:B------:R-:W-:Y:S02]  /*0df0*/  ISETP.GE.U32.AND P0, PT, R14, R11, PT ;  /* 0x0000000b0e00720c */ /* 0x000fe40003f06070 */
[----:B------:R1:W-:Y:S11]  /*0e00*/  STG.E desc[UR4][R6.64+0x4], R15 ;  /* 0x0000040f06007986 */ /* 0x0003f6000c101904 */
[----:B------:R-:W-:Y:S05]  /*0e10*/  @!P0 BRA `(.L_x_19) ;  /* 0xfffffff400048947 */ /* 0x000fea000383ffff */
.L_x_16:
[----:B------:R-:W-:Y:S05]  /*0e20*/  BSYNC.RECONVERGENT B1 ;  /* 0x0000000000017941 */ /* 0x000fea0003800200 */
.L_x_15:
[C---:B------:R-:W-:Y:S01]  /*0e30*/  ISETP.GT.U32.AND P0, PT, R13.reuse, 0x3, PT ;  /* 0x000000030d00780c */ /* 0x040fe20003f04070 */
[----:B------:R-:W-:Y:S01]  /*0e40*/  VIADD R12, R12, 0x1 ;  /* 0x000000010c0c7836 */ /* 0x000fe20000000000 */
[--C-:B------:R-:W-:Y:S02]  /*0e50*/  SHF.R.U64 R13, R13, 0x2, R0.reuse ;  /* 0x000000020d0d7819 */ /* 0x100fe40000001200 */
[----:B------:R-:W-:Y:S02]  /*0e60*/  ISETP.GT.U32.AND.EX P0, PT, R0, RZ, PT, P0 ;  /* 0x000000ff0000720c */ /* 0x000fe40003f04100 */
[----:B------:R-:W-:-:S11]  /*0e70*/  SHF.R.U32.HI R0, RZ, 0x2, R0 ;  /* 0x00000002ff007819 */ /* 0x000fd60000011600 */
[----:B------:R-:W-:Y:S05]  /*0e80*/  @P0 BRA `(.L_x_20) ;  /* 0xfffffff000c80947 */ /* 0x000fea000383ffff */
.L_x_14:
[----:B------:R-:W-:Y:S05]  /*0e90*/  BSYNC.RECONVERGENT B0 ;  /* 0x0000000000007941 */ /* 0x000fea0003800200 */
.L_x_13:
[----:B------:R-:W-:Y:S04]  /*0ea0*/  STG.E.64 desc[UR4][R6.64+0x18], RZ ;  /* 0x000018ff06007986 */ /* 0x000fe8000c101b04 */
[----:B------:R-:W-:Y:S04]  /*0eb0*/  STG.E desc[UR4][R6.64+0x20], RZ ;  /* 0x000020ff06007986 */ /* 0x000fe8000c101904 */
[----:B------:R-:W-:Y:S01]  /*0ec0*/  STG.E.64 desc[UR4][R6.64+0x28], RZ ;  /* 0x000028ff06007986 */ /* 0x000fe2000c101b04 */
[----:B------:R-:W-:Y:S05]  /*0ed0*/  EXIT ;  /* 0x000000000000794d */ /* 0x000fea0003800000 */
.L_x_21:
        /* <DEDUP_REMOVED lines=10> */
.L_x_24:


//--------------------- .nv.global.init           --------------------------
	.section	.nv.global.init,"aw",@progbits
	.align	4
.nv.global.init:
	.type		mrg32k3aM1SubSeq,@object
	.size		mrg32k3aM1SubSeq,(mrg32k3aM2SubSeq - mrg32k3aM1SubSeq)
mrg32k3aM1SubSeq:
        /*0000*/ 	.byte	0x0b, 0xcc, 0xee, 0x04, 0x73, 0x29, 0x8b, 0x6f, 0xf6, 0x53, 0x03, 0xf6, 0x23, 0xf6, 0xea, 0xda
        /* <DEDUP_REMOVED lines=125> */
	.type		mrg32k3aM2SubSeq,@object
	.size		mrg32k3aM2SubSeq,(mrg32k3aM1 - mrg32k3aM2SubSeq)
mrg32k3aM2SubSeq:
        /* <DEDUP_REMOVED lines=126> */
	.type		mrg32k3aM1,@object
	.size		mrg32k3aM1,(mrg32k3aM1Seq - mrg32k3aM1)
mrg32k3aM1:
        /* <DEDUP_REMOVED lines=144> */
	.type		mrg32k3aM1Seq,@object
	.size		mrg32k3aM1Seq,(mrg32k3aM2 - mrg32k3aM1Seq)
mrg32k3aM1Seq:
        /* <DEDUP_REMOVED lines=144> */
	.type		mrg32k3aM2,@object
	.size		mrg32k3aM2,(mrg32k3aM2Seq - mrg32k3aM2)
mrg32k3aM2:
        /* <DEDUP_REMOVED lines=144> */
	.type		mrg32k3aM2Seq,@object
	.size		mrg32k3aM2Seq,(precalc_xorwow_matrix - mrg32k3aM2Seq)
mrg32k3aM2Seq:
        /* <DEDUP_REMOVED lines=144> */
	.type		precalc_xorwow_matrix,@object
	.size		precalc_xorwow_matrix,(precalc_xorwow_offset_matrix - precalc_xorwow_matrix)
precalc_xorwow_matrix:
        /* <DEDUP_REMOVED lines=6400> */
	.type		precalc_xorwow_offset_matrix,@object
	.size		precalc_xorwow_offset_matrix,(.L_1 - precalc_xorwow_offset_matrix)
precalc_xorwow_offset_matrix:
        /* <DEDUP_REMOVED lines=6400> */
.L_1:


//--------------------- .nv.shared.reserved.0     --------------------------
	.section	.nv.shared.reserved.0,"aw",@nobits
	.weak		__nv_reservedSMEM_offset_0_alias
	.size		__nv_reservedSMEM_offset_0_alias, 0, 64
	.other		__nv_reservedSMEM_offset_0_alias,@"STO_CUDA_RESERVED_SHARED STV_DEFAULT"
__nv_reservedSMEM_offset_0_alias:
	.zero		0
	.zero		64


//--------------------- .nv.constant0._Z8generateP17curandStateXORWOWPf --------------------------
	.section	.nv.constant0._Z8generateP17curandStateXORWOWPf,"a",@progbits
	.sectionflags	@""
	.align	4
.nv.constant0._Z8generateP17curandStateXORWOWPf:
	.zero		912


//--------------------- .nv.constant0._Z12setup_kernelP17curandStateXORWOWm --------------------------
	.section	.nv.constant0._Z12setup_kernelP17curandStateXORWOWm,"a",@progbits
	.sectionflags	@""
	.align	4
.nv.constant0._Z12setup_kernelP17curandStateXORWOWm:
	.zero		912


//--------------------- SYMBOLS --------------------------

	.type		.nv.reservedSmem.offset0,@object
	.size		.nv.reservedSmem.offset0,0x4
